	.target	sm_100a

	.elftype	@"ET_EXEC"


//--------------------- .note.nv.tkinfo           --------------------------
	.section	.note.nv.tkinfo,"",@"SHT_NOTE"
	.sectionflags	@"SHF_NOTE_NV_TKINFO"
	.tkinfo
        /*0018*/ 	.word	0x00000002
        /*0030*/ 	.string	""
        /*0030*/ 	.string	"ptxas"
        /*0030*/ 	.string	"Cuda compilation tools, release 13.0, V13.0.88"
        /*0030*/ 	.string	"Build cuda_13.0.r13.0/compiler.36424714_0"
        /*0030*/ 	.string	"-arch sm_100a -m 64 "



//--------------------- .note.nv.cuinfo           --------------------------
	.section	.note.nv.cuinfo,"",@"SHT_NOTE"
	.sectionflags	@"SHF_NOTE_NV_CUINFO"
        /*0018*/ 	.short	0x0002
        /*001a*/ 	.short	0x0064
        /*001c*/ 	.short	0x0082
	.zero		2


//--------------------- .nv.info                  --------------------------
	.section	.nv.info,"",@"SHT_CUDA_INFO"
	.align	4


	//----- nvinfo : EIATTR_REGCOUNT
	.align		4
        /*0000*/ 	.byte	0x04, 0x2f
        /*0002*/ 	.short	(.L_20 - .L_19)
	.align		4
.L_19:
        /*0004*/ 	.word	index@(_ZN7cutlass13device_kernelINS_4gemm6kernel13GemmUniversalIN4cute5tupleIJiiiiEEENS1_10collective13CollectiveMmaINS1_35MainloopSm100TmaUmmaWarpSpecializedILi5ELi2ELi4ENS5_IJNS4_1CILi1EEESB_SB_EEEEENS5_IJNSA_ILi64EEENSA_ILi256EEENSA_ILi128EEEEEENS_12float_e4m3_tENS5_IJlSB_lEEESI_SJ_NS4_8TiledMMAINS4_8MMA_AtomIJNS4_10MMA_TraitsINS4_19SM100_MMA_F8F6F4_SSEJSI_SI_fSE_SF_NS4_17integral_constantINS4_4UMMA5MajorELSQ_0EEESR_NSO_INSP_7ScaleInELSS_0EEEST_EEEEEENS4_6LayoutISC_NS5_IJNSA_ILi0EEESX_SX_EEEEENS5_IJNS4_10UnderscoreES10_S10_EEEEENS4_13SM90_TMA_LOADENS4_14ComposedLayoutINS4_7SwizzleILi3ELi4ELi3EEENS4_18smem_ptr_flag_bitsILi8EEENSW_INS5_IJNSA_ILi8EEESG_EEENS5_IJSG_SB_EEEEEEEvNS4_8identityES13_S1D_vS1E_EENS_8epilogue10collective18CollectiveEpilogueINS1G_23Sm100TmaWarpSpecializedILi4ELi2ELi32ELb0ELb0EEEJSH_NS5_IJNSW_ISE_SB_EES1L_EEESI_SJ_SI_SJ_NS1G_6fusion15FusionCallbacksIS1K_NS1N_17LinearCombinationISI_fSI_fLNS_15FloatRoundStyleE2EEESH_S1M_JEEENS4_5SM1004TMEM4LOAD26SM100_TMEM_LOAD_16dp32b32xES13_NS14_INS15_ILi2ELi4ELi3EEES18_NSW_INS5_IJS19_SE_EEENS5_IJSE_SB_EEEEEEENS4_39AutoVectorizingCopyWithAssumedAlignmentILi128EEENS4_14SM90_TMA_STOREES21_S23_S23_EEEvvEEEEvNT_6ParamsE)
        /*0008*/ 	.word	0x00000079


	//----- nvinfo : EIATTR_FRAME_SIZE
	.align		4
.L_20:
        /*000c*/ 	.byte	0x04, 0x11
        /*000e*/ 	.short	(.L_22 - .L_21)
	.align		4
.L_21:
        /*0010*/ 	.word	index@($__internal_2_$__cuda_sm10x_tcgen05_guardrail_trap_unallocated_columns_being_dealloced)
        /*0014*/ 	.word	0x00000000


	//----- nvinfo : EIATTR_FRAME_SIZE
	.align		4
.L_22:
        /*0018*/ 	.byte	0x04, 0x11
        /*001a*/ 	.short	(.L_24 - .L_23)
	.align		4
.L_23:
        /*001c*/ 	.word	index@($__internal_1_$__cuda_sm10x_tcgen05_guardrail_trap_phase_invalid_during_alloc)
        /*0020*/ 	.word	0x00000000


	//----- nvinfo : EIATTR_FRAME_SIZE
	.align		4
.L_24:
        /*0024*/ 	.byte	0x04, 0x11
        /*0026*/ 	.short	(.L_26 - .L_25)
	.align		4
.L_25:
        /*0028*/ 	.word	index@($__internal_0_$__cuda_sm10x_tcgen05_guardrail_trap_col_being_dealloced_not_returned_by_alloc)
        /*002c*/ 	.word	0x00000000


	//----- nvinfo : EIATTR_FRAME_SIZE
	.align		4
.L_26:
        /*0030*/ 	.byte	0x04, 0x11
        /*0032*/ 	.short	(.L_28 - .L_27)
	.align		4
.L_27:
        /*0034*/ 	.word	index@(_ZN7cutlass13device_kernelINS_4gemm6kernel13GemmUniversalIN4cute5tupleIJiiiiEEENS1_10collective13CollectiveMmaINS1_35MainloopSm100TmaUmmaWarpSpecializedILi5ELi2ELi4ENS5_IJNS4_1CILi1EEESB_SB_EEEEENS5_IJNSA_ILi64EEENSA_ILi256EEENSA_ILi128EEEEEENS_12float_e4m3_tENS5_IJlSB_lEEESI_SJ_NS4_8TiledMMAINS4_8MMA_AtomIJNS4_10MMA_TraitsINS4_19SM100_MMA_F8F6F4_SSEJSI_SI_fSE_SF_NS4_17integral_constantINS4_4UMMA5MajorELSQ_0EEESR_NSO_INSP_7ScaleInELSS_0EEEST_EEEEEENS4_6LayoutISC_NS5_IJNSA_ILi0EEESX_SX_EEEEENS5_IJNS4_10UnderscoreES10_S10_EEEEENS4_13SM90_TMA_LOADENS4_14ComposedLayoutINS4_7SwizzleILi3ELi4ELi3EEENS4_18smem_ptr_flag_bitsILi8EEENSW_INS5_IJNSA_ILi8EEESG_EEENS5_IJSG_SB_EEEEEEEvNS4_8identityES13_S1D_vS1E_EENS_8epilogue10collective18CollectiveEpilogueINS1G_23Sm100TmaWarpSpecializedILi4ELi2ELi32ELb0ELb0EEEJSH_NS5_IJNSW_ISE_SB_EES1L_EEESI_SJ_SI_SJ_NS1G_6fusion15FusionCallbacksIS1K_NS1N_17LinearCombinationISI_fSI_fLNS_15FloatRoundStyleE2EEESH_S1M_JEEENS4_5SM1004TMEM4LOAD26SM100_TMEM_LOAD_16dp32b32xES13_NS14_INS15_ILi2ELi4ELi3EEES18_NSW_INS5_IJS19_SE_EEENS5_IJSE_SB_EEEEEEENS4_39AutoVectorizingCopyWithAssumedAlignmentILi128EEENS4_14SM90_TMA_STOREES21_S23_S23_EEEvvEEEEvNT_6ParamsE)
        /*0038*/ 	.word	0x00000000


	//----- nvinfo : EIATTR_MIN_STACK_SIZE
	.align		4
.L_28:
        /*003c*/ 	.byte	0x04, 0x12
        /*003e*/ 	.short	(.L_30 - .L_29)
	.align		4
.L_29:
        /*0040*/ 	.word	index@(_ZN7cutlass13device_kernelINS_4gemm6kernel13GemmUniversalIN4cute5tupleIJiiiiEEENS1_10collective13CollectiveMmaINS1_35MainloopSm100TmaUmmaWarpSpecializedILi5ELi2ELi4ENS5_IJNS4_1CILi1EEESB_SB_EEEEENS5_IJNSA_ILi64EEENSA_ILi256EEENSA_ILi128EEEEEENS_12float_e4m3_tENS5_IJlSB_lEEESI_SJ_NS4_8TiledMMAINS4_8MMA_AtomIJNS4_10MMA_TraitsINS4_19SM100_MMA_F8F6F4_SSEJSI_SI_fSE_SF_NS4_17integral_constantINS4_4UMMA5MajorELSQ_0EEESR_NSO_INSP_7ScaleInELSS_0EEEST_EEEEEENS4_6LayoutISC_NS5_IJNSA_ILi0EEESX_SX_EEEEENS5_IJNS4_10UnderscoreES10_S10_EEEEENS4_13SM90_TMA_LOADENS4_14ComposedLayoutINS4_7SwizzleILi3ELi4ELi3EEENS4_18smem_ptr_flag_bitsILi8EEENSW_INS5_IJNSA_ILi8EEESG_EEENS5_IJSG_SB_EEEEEEEvNS4_8identityES13_S1D_vS1E_EENS_8epilogue10collective18CollectiveEpilogueINS1G_23Sm100TmaWarpSpecializedILi4ELi2ELi32ELb0ELb0EEEJSH_NS5_IJNSW_ISE_SB_EES1L_EEESI_SJ_SI_SJ_NS1G_6fusion15FusionCallbacksIS1K_NS1N_17LinearCombinationISI_fSI_fLNS_15FloatRoundStyleE2EEESH_S1M_JEEENS4_5SM1004TMEM4LOAD26SM100_TMEM_LOAD_16dp32b32xES13_NS14_INS15_ILi2ELi4ELi3EEES18_NSW_INS5_IJS19_SE_EEENS5_IJSE_SB_EEEEEEENS4_39AutoVectorizingCopyWithAssumedAlignmentILi128EEENS4_14SM90_TMA_STOREES21_S23_S23_EEEvvEEEEvNT_6ParamsE)
        /*0044*/ 	.word	0x00000000
.L_30:


//--------------------- .nv.compat                --------------------------
	.section	.nv.compat,"",@"SHT_CUDA_COMPAT_INFO"
	.align	4
        /*0000*/ 	.byte	0x02, 0x09, 0x01, 0x00, 0x02, 0x02, 0x02, 0x00, 0x02, 0x05, 0x05, 0x00, 0x03, 0x07, 0x01, 0x01
        /*0010*/ 	.byte	0x02, 0x03, 0x01, 0x00, 0x02, 0x06, 0x01, 0x00, 0x04, 0x0b, 0x08, 0x00, 0x09, 0x00, 0x00, 0x00
        /*0020*/ 	.byte	0x00, 0x00, 0x00, 0x00


//--------------------- .nv.info._ZN7cutlass13device_kernelINS_4gemm6kernel13GemmUniversalIN4cute5tupleIJiiiiEEENS1_10collective13CollectiveMmaINS1_35MainloopSm100TmaUmmaWarpSpecializedILi5ELi2ELi4ENS5_IJNS4_1CILi1EEESB_SB_EEEEENS5_IJNSA_ILi64EEENSA_ILi256EEENSA_ILi128EEEEEENS_12float_e4m3_tENS5_IJlSB_lEEESI_SJ_NS4_8TiledMMAINS4_8MMA_AtomIJNS4_10MMA_TraitsINS4_19SM100_MMA_F8F6F4_SSEJSI_SI_fSE_SF_NS4_17integral_constantINS4_4UMMA5MajorELSQ_0EEESR_NSO_INSP_7ScaleInELSS_0EEEST_EEEEEENS4_6LayoutISC_NS5_IJNSA_ILi0EEESX_SX_EEEEENS5_IJNS4_10UnderscoreES10_S10_EEEEENS4_13SM90_TMA_LOADENS4_14ComposedLayoutINS4_7SwizzleILi3ELi4ELi3EEENS4_18smem_ptr_flag_bitsILi8EEENSW_INS5_IJNSA_ILi8EEESG_EEENS5_IJSG_SB_EEEEEEEvNS4_8identityES13_S1D_vS1E_EENS_8epilogue10collective18CollectiveEpilogueINS1G_23Sm100TmaWarpSpecializedILi4ELi2ELi32ELb0ELb0EEEJSH_NS5_IJNSW_ISE_SB_EES1L_EEESI_SJ_SI_SJ_NS1G_6fusion15FusionCallbacksIS1K_NS1N_17LinearCombinationISI_fSI_fLNS_15FloatRoundStyleE2EEESH_S1M_JEEENS4_5SM1004TMEM4LOAD26SM100_TMEM_LOAD_16dp32b32xES13_NS14_INS15_ILi2ELi4ELi3EEES18_NSW_INS5_IJS19_SE_EEENS5_IJSE_SB_EEEEEEENS4_39AutoVectorizingCopyWithAssumedAlignmentILi128EEENS4_14SM90_TMA_STOREES21_S23_S23_EEEvvEEEEvNT_6ParamsE --------------------------
	.section	.nv.info._ZN7cutlass13device_kernelINS_4gemm6kernel13GemmUniversalIN4cute5tupleIJiiiiEEENS1_10collective13CollectiveMmaINS1_35MainloopSm100TmaUmmaWarpSpecializedILi5ELi2ELi4ENS5_IJNS4_1CILi1EEESB_SB_EEEEENS5_IJNSA_ILi64EEENSA_ILi256EEENSA_ILi128EEEEEENS_12float_e4m3_tENS5_IJlSB_lEEESI_SJ_NS4_8TiledMMAINS4_8MMA_AtomIJNS4_10MMA_TraitsINS4_19SM100_MMA_F8F6F4_SSEJSI_SI_fSE_SF_NS4_17integral_constantINS4_4UMMA5MajorELSQ_0EEESR_NSO_INSP_7ScaleInELSS_0EEEST_EEEEEENS4_6LayoutISC_NS5_IJNSA_ILi0EEESX_SX_EEEEENS5_IJNS4_10UnderscoreES10_S10_EEEEENS4_13SM90_TMA_LOADENS4_14ComposedLayoutINS4_7SwizzleILi3ELi4ELi3EEENS4_18smem_ptr_flag_bitsILi8EEENSW_INS5_IJNSA_ILi8EEESG_EEENS5_IJSG_SB_EEEEEEEvNS4_8identityES13_S1D_vS1E_EENS_8epilogue10collective18CollectiveEpilogueINS1G_23Sm100TmaWarpSpecializedILi4ELi2ELi32ELb0ELb0EEEJSH_NS5_IJNSW_ISE_SB_EES1L_EEESI_SJ_SI_SJ_NS1G_6fusion15FusionCallbacksIS1K_NS1N_17LinearCombinationISI_fSI_fLNS_15FloatRoundStyleE2EEESH_S1M_JEEENS4_5SM1004TMEM4LOAD26SM100_TMEM_LOAD_16dp32b32xES13_NS14_INS15_ILi2ELi4ELi3EEES18_NSW_INS5_IJS19_SE_EEENS5_IJSE_SB_EEEEEEENS4_39AutoVectorizingCopyWithAssumedAlignmentILi128EEENS4_14SM90_TMA_STOREES21_S23_S23_EEEvvEEEEvNT_6ParamsE,"",@"SHT_CUDA_INFO"
	.sectionflags	@""
	.align	4


	//----- nvinfo : EIATTR_CUDA_API_VERSION
	.align		4
        /*0000*/ 	.byte	0x04, 0x37
        /*0002*/ 	.short	(.L_32 - .L_31)
.L_31:
        /*0004*/ 	.word	0x00000082


	//----- nvinfo : EIATTR_KPARAM_INFO
	.align		4
.L_32:
        /*0008*/ 	.byte	0x04, 0x17
        /*000a*/ 	.short	(.L_34 - .L_33)
.L_33:
        /*000c*/ 	.word	0x00000000
        /*0010*/ 	.short	0x0000
        /*0012*/ 	.short	0x0000
        /*0014*/ 	.byte	0x00, 0xf0, 0x01, 0x20


	//----- nvinfo : EIATTR_AT_ENTRY_FRAGMENTS
	.align		4
.L_34:
        /*0018*/ 	.byte	0x04, 0x4f
        /*001a*/ 	.short	(.L_36 - .L_35)


	//   ....[0]....
.L_35:
        /*001c*/ 	.word	0x00000006


	//----- nvinfo : EIATTR_RESERVED_SMEM_USED
	.align		4
.L_36:
        /*0020*/ 	.byte	0x01, 0x41
	.zero		2


	//----- nvinfo : EIATTR_SPARSE_MMA_MASK
	.align		4
        /*0024*/ 	.byte	0x03, 0x50
        /*0026*/ 	.short	0x0000


	//----- nvinfo : EIATTR_TCGEN05_1CTA_USED
	.align		4
        /*0028*/ 	.byte	0x01, 0x51
	.zero		2


	//----- nvinfo : EIATTR_MAXREG_COUNT
	.align		4
        /*002c*/ 	.byte	0x03, 0x1b
        /*002e*/ 	.short	0x00ff


	//----- nvinfo : EIATTR_NUM_BARRIERS
	.align		4
        /*0030*/ 	.byte	0x02, 0x4c
        /*0032*/ 	.byte	0x07
	.zero		1


	//----- nvinfo : EIATTR_EXTERNS
	.align		4
        /*0034*/ 	.byte	0x04, 0x0f
        /*0036*/ 	.short	(.L_38 - .L_37)


	//   ....[0]....
	.align		4
.L_37:
        /*0038*/ 	.word	index@(__assertfail)


	//----- nvinfo : EIATTR_MERCURY_ISA_VERSION
	.align		4
.L_38:
        /*003c*/ 	.byte	0x03, 0x5f
        /*003e*/ 	.short	0x0101


	//----- nvinfo : EIATTR_INT_WARP_WIDE_INSTR_OFFSETS
	.align		4
        /*0040*/ 	.byte	0x04, 0x31
        /*0042*/ 	.short	(.L_40 - .L_39)


	//   ....[0]....
.L_39:
        /*0044*/ 	.word	0x00001e00


	//   ....[1]....
        /*0048*/ 	.word	0x00003930


	//   ....[2]....
        /*004c*/ 	.word	0x00003960


	//   ....[3]....
        /*0050*/ 	.word	0x000039b0


	//   ....[4]....
        /*0054*/ 	.word	0x000042d0


	//   ....[5]....
        /*0058*/ 	.word	0x00004330


	//   ....[6]....
        /*005c*/ 	.word	0x00004410


	//   ....[7]....
        /*0060*/ 	.word	0x00004480


	//   ....[8]....
        /*0064*/ 	.word	0x00004590


	//   ....[9]....
        /*0068*/ 	.word	0x00004620


	//   ....[10]....
        /*006c*/ 	.word	0x000047f0


	//   ....[11]....
        /*0070*/ 	.word	0x00004950


	//----- nvinfo : EIATTR_COOP_GROUP_MASK_REGIDS
	.align		4
.L_40:
        /*0074*/ 	.byte	0x04, 0x29
        /*0076*/ 	.short	(.L_42 - .L_41)


	//   ....[0]....
.L_41:
        /*0078*/ 	.word	0xffffffff


	//   ....[1]....
        /*007c*/ 	.word	0xffffffff


	//   ....[2]....
        /*0080*/ 	.word	0xffffffff


	//   ....[3]....
        /*0084*/ 	.word	0xffffffff


	//   ....[4]....
        /*0088*/ 	.word	0xffffffff


	//   ....[5]....
        /*008c*/ 	.word	0xffffffff


	//   ....[6]....
        /*0090*/ 	.word	0xffffffff


	//   ....[7]....
        /*0094*/ 	.word	0xffffffff


	//   ....[8]....
        /*0098*/ 	.word	0xffffffff


	//   ....[9]....
        /*009c*/ 	.word	0xffffffff


	//   ....[10]....
        /*00a0*/ 	.word	0xffffffff


	//   ....[11]....
        /*00a4*/ 	.word	0xffffffff


	//   ....[12]....
        /*00a8*/ 	.word	0xffffffff


	//----- nvinfo : EIATTR_COOP_GROUP_INSTR_OFFSETS
	.align		4
.L_42:
        /*00ac*/ 	.byte	0x04, 0x28
        /*00ae*/ 	.short	(.L_44 - .L_43)


	//   ....[0]....
.L_43:
        /*00b0*/ 	.word	0x00000090


	//   ....[1]....
        /*00b4*/ 	.word	0x000004d0


	//   ....[2]....
        /*00b8*/ 	.word	0x00000660


	//   ....[3]....
        /*00bc*/ 	.word	0x00000800


	//   ....[4]....
        /*00c0*/ 	.word	0x00000900


	//   ....[5]....
        /*00c4*/ 	.word	0x00000a70


	//   ....[6]....
        /*00c8*/ 	.word	0x00000c10


	//   ....[7]....
        /*00cc*/ 	.word	0x00001ce0


	//   ....[8]....
        /*00d0*/ 	.word	0x00002b50


	//   ....[9]....
        /*00d4*/ 	.word	0x00002d60


	//   ....[10]....
        /*00d8*/ 	.word	0x00002d90


	//   ....[11]....
        /*00dc*/ 	.word	0x00003820


	//   ....[12]....
        /*00e0*/ 	.word	0x00003a50


	//----- nvinfo : EIATTR_VRC_CTA_INIT_COUNT
	.align		4
.L_44:
        /*00e4*/ 	.byte	0x02, 0x4a
        /*00e6*/ 	.byte	0x80
	.zero		1


	//----- nvinfo : EIATTR_SYSCALL_OFFSETS
	.align		4
        /*00e8*/ 	.byte	0x04, 0x46
        /*00ea*/ 	.short	(.L_46 - .L_45)


	//   ....[0]....
.L_45:
        /*00ec*/ 	.word	0x000053d0


	//   ....[1]....
        /*00f0*/ 	.word	0x00005510


	//   ....[2]....
        /*00f4*/ 	.word	0x00005d10


	//   ....[3]....
        /*00f8*/ 	.word	0x00006ab0


	//   ....[4]....
        /*00fc*/ 	.word	0x00007810


	//   ....[5]....
        /*0100*/ 	.word	0x000085a0


	//----- nvinfo : EIATTR_MBARRIER_INSTR_OFFSETS
	.align		4
.L_46:
        /*0104*/ 	.byte	0x04, 0x39
        /*0106*/ 	.short	(.L_48 - .L_47)


	//   ....[0]....
.L_47:
        /*0108*/ 	.word	0x000005b0
        /*010c*/ 	.word	0x000000ff
        /*0110*/ 	.word	0x00000000
        /*0114*/ 	.short	0x0100
        /*0116*/ 	.byte	0x05
	.zero		1


	//   ....[1]....
        /*0118*/ 	.word	0x000005c0
        /*011c*/ 	.word	0x000000ff
        /*0120*/ 	.word	0x00000028
        /*0124*/ 	.short	0x0100
        /*0126*/ 	.byte	0x05
	.zero		1


	//   ....[2]....
        /*0128*/ 	.word	0x000005d0
        /*012c*/ 	.word	0x000000ff
        /*0130*/ 	.word	0x00000008
        /*0134*/ 	.short	0x0100
        /*0136*/ 	.byte	0x05
	.zero		1


	//   ....[3]....
        /*0138*/ 	.word	0x000005e0
        /*013c*/ 	.word	0x000000ff
        /*0140*/ 	.word	0x00000030
        /*0144*/ 	.short	0x0100
        /*0146*/ 	.byte	0x05
	.zero		1


	//   ....[4]....
        /*0148*/ 	.word	0x000005f0
        /*014c*/ 	.word	0x000000ff
        /*0150*/ 	.word	0x00000010
        /*0154*/ 	.short	0x0100
        /*0156*/ 	.byte	0x05
	.zero		1


	//   ....[5]....
        /*0158*/ 	.word	0x00000600
        /*015c*/ 	.word	0x000000ff
        /*0160*/ 	.word	0x00000038
        /*0164*/ 	.short	0x0100
        /*0166*/ 	.byte	0x05
	.zero		1


	//   ....[6]....
        /*0168*/ 	.word	0x00000610
        /*016c*/ 	.word	0x000000ff
        /*0170*/ 	.word	0x00000018
        /*0174*/ 	.short	0x0100
        /*0176*/ 	.byte	0x05
	.zero		1


	//   ....[7]....
        /*0178*/ 	.word	0x00000620
        /*017c*/ 	.word	0x000000ff
        /*0180*/ 	.word	0x00000040
        /*0184*/ 	.short	0x0100
        /*0186*/ 	.byte	0x05
	.zero		1


	//   ....[8]....
        /*0188*/ 	.word	0x00000630
        /*018c*/ 	.word	0x000000ff
        /*0190*/ 	.word	0x00000020
        /*0194*/ 	.short	0x0100
        /*0196*/ 	.byte	0x05
	.zero		1


	//   ....[9]....
        /*0198*/ 	.word	0x00000640
        /*019c*/ 	.word	0x000000ff
        /*01a0*/ 	.word	0x00000048
        /*01a4*/ 	.short	0x0100
        /*01a6*/ 	.byte	0x05
	.zero		1


	//   ....[10]....
        /*01a8*/ 	.word	0x00000770
        /*01ac*/ 	.word	0x000000ff
        /*01b0*/ 	.word	0x00000050
        /*01b4*/ 	.short	0x0100
        /*01b6*/ 	.byte	0x07
	.zero		1


	//   ....[11]....
        /*01b8*/ 	.word	0x00000780
        /*01bc*/ 	.word	0x000000ff
        /*01c0*/ 	.word	0x00000070
        /*01c4*/ 	.short	0x0100
        /*01c6*/ 	.byte	0x07
	.zero		1


	//   ....[12]....
        /*01c8*/ 	.word	0x00000790
        /*01cc*/ 	.word	0x000000ff
        /*01d0*/ 	.word	0x00000058
        /*01d4*/ 	.short	0x0100
        /*01d6*/ 	.byte	0x07
	.zero		1


	//   ....[13]....
        /*01d8*/ 	.word	0x000007a0
        /*01dc*/ 	.word	0x000000ff
        /*01e0*/ 	.word	0x00000078
        /*01e4*/ 	.short	0x0100
        /*01e6*/ 	.byte	0x07
	.zero		1


	//   ....[14]....
        /*01e8*/ 	.word	0x000007b0
        /*01ec*/ 	.word	0x000000ff
        /*01f0*/ 	.word	0x00000060
        /*01f4*/ 	.short	0x0100
        /*01f6*/ 	.byte	0x07
	.zero		1


	//   ....[15]....
        /*01f8*/ 	.word	0x000007c0
        /*01fc*/ 	.word	0x000000ff
        /*0200*/ 	.word	0x00000080
        /*0204*/ 	.short	0x0100
        /*0206*/ 	.byte	0x07
	.zero		1


	//   ....[16]....
        /*0208*/ 	.word	0x000007d0
        /*020c*/ 	.word	0x000000ff
        /*0210*/ 	.word	0x00000068
        /*0214*/ 	.short	0x0100
        /*0216*/ 	.byte	0x07
	.zero		1


	//   ....[17]....
        /*0218*/ 	.word	0x000007e0
        /*021c*/ 	.word	0x000000ff
        /*0220*/ 	.word	0x00000088
        /*0224*/ 	.short	0x0100
        /*0226*/ 	.byte	0x07
	.zero		1


	//   ....[18]....
        /*0228*/ 	.word	0x000008d0
        /*022c*/ 	.word	0x000000ff
        /*0230*/ 	.word	0x00000090
        /*0234*/ 	.short	0x0100
        /*0236*/ 	.byte	0x05
	.zero		1


	//   ....[19]....
        /*0238*/ 	.word	0x000008e0
        /*023c*/ 	.word	0x000000ff
        /*0240*/ 	.word	0x00000098
        /*0244*/ 	.short	0x0100
        /*0246*/ 	.byte	0x05
	.zero		1


	//   ....[20]....
        /*0248*/ 	.word	0x00000a20
        /*024c*/ 	.word	0x000000ff
        /*0250*/ 	.word	0x000000a0
        /*0254*/ 	.short	0x0100
        /*0256*/ 	.byte	0x05
	.zero		1


	//   ....[21]....
        /*0258*/ 	.word	0x00000a30
        /*025c*/ 	.word	0x000000ff
        /*0260*/ 	.word	0x000000b0
        /*0264*/ 	.short	0x0100
        /*0266*/ 	.byte	0x05
	.zero		1


	//   ....[22]....
        /*0268*/ 	.word	0x00000a40
        /*026c*/ 	.word	0x000000ff
        /*0270*/ 	.word	0x000000a8
        /*0274*/ 	.short	0x0100
        /*0276*/ 	.byte	0x05
	.zero		1


	//   ....[23]....
        /*0278*/ 	.word	0x00000a50
        /*027c*/ 	.word	0x000000ff
        /*0280*/ 	.word	0x000000b8
        /*0284*/ 	.short	0x0100
        /*0286*/ 	.byte	0x05
	.zero		1


	//   ....[24]....
        /*0288*/ 	.word	0x00000b80
        /*028c*/ 	.word	0x000000ff
        /*0290*/ 	.word	0x000000c0
        /*0294*/ 	.short	0x0100
        /*0296*/ 	.byte	0x07
	.zero		1


	//   ....[25]....
        /*0298*/ 	.word	0x00000b90
        /*029c*/ 	.word	0x000000ff
        /*02a0*/ 	.word	0x000000e0
        /*02a4*/ 	.short	0x0100
        /*02a6*/ 	.byte	0x07
	.zero		1


	//   ....[26]....
        /*02a8*/ 	.word	0x00000ba0
        /*02ac*/ 	.word	0x000000ff
        /*02b0*/ 	.word	0x000000c8
        /*02b4*/ 	.short	0x0100
        /*02b6*/ 	.byte	0x07
	.zero		1


	//   ....[27]....
        /*02b8*/ 	.word	0x00000bb0
        /*02bc*/ 	.word	0x000000ff
        /*02c0*/ 	.word	0x000000e8
        /*02c4*/ 	.short	0x0100
        /*02c6*/ 	.byte	0x07
	.zero		1


	//   ....[28]....
        /*02c8*/ 	.word	0x00000bc0
        /*02cc*/ 	.word	0x000000ff
        /*02d0*/ 	.word	0x000000d0
        /*02d4*/ 	.short	0x0100
        /*02d6*/ 	.byte	0x07
	.zero		1


	//   ....[29]....
        /*02d8*/ 	.word	0x00000bd0
        /*02dc*/ 	.word	0x000000ff
        /*02e0*/ 	.word	0x000000f0
        /*02e4*/ 	.short	0x0100
        /*02e6*/ 	.byte	0x07
	.zero		1


	//   ....[30]....
        /*02e8*/ 	.word	0x00000be0
        /*02ec*/ 	.word	0x000000ff
        /*02f0*/ 	.word	0x000000d8
        /*02f4*/ 	.short	0x0100
        /*02f6*/ 	.byte	0x07
	.zero		1


	//   ....[31]....
        /*02f8*/ 	.word	0x00000bf0
        /*02fc*/ 	.word	0x000000ff
        /*0300*/ 	.word	0x000000f8
        /*0304*/ 	.short	0x0100
        /*0306*/ 	.byte	0x07
	.zero		1


	//   ....[32]....
        /*0308*/ 	.word	0x00000ce0
        /*030c*/ 	.word	0x000000ff
        /*0310*/ 	.word	0x00000100
        /*0314*/ 	.short	0x0100
        /*0316*/ 	.byte	0x05
	.zero		1


	//   ....[33]....
        /*0318*/ 	.word	0x00000cf0
        /*031c*/ 	.word	0x000000ff
        /*0320*/ 	.word	0x00000110
        /*0324*/ 	.short	0x0100
        /*0326*/ 	.byte	0x05
	.zero		1


	//   ....[34]....
        /*0328*/ 	.word	0x00000d00
        /*032c*/ 	.word	0x000000ff
        /*0330*/ 	.word	0x00000108
        /*0334*/ 	.short	0x0100
        /*0336*/ 	.byte	0x05
	.zero		1


	//   ....[35]....
        /*0338*/ 	.word	0x00000d10
        /*033c*/ 	.word	0x000000ff
        /*0340*/ 	.word	0x00000118
        /*0344*/ 	.short	0x0100
        /*0346*/ 	.byte	0x05
	.zero		1


	//   ....[36]....
        /*0348*/ 	.word	0x000015e0
        /*034c*/ 	.word	0x00000002
        /*0350*/ 	.word	0x00000110
        /*0354*/ 	.short	0x010a
        /*0356*/ 	.byte	0xff
	.zero		1


	//   ....[37]....
        /*0358*/ 	.word	0x00001610
        /*035c*/ 	.word	0x00000002
        /*0360*/ 	.word	0x00000100
        /*0364*/ 	.short	0x0101
        /*0366*/ 	.byte	0xff
	.zero		1


	//   ....[38]....
        /*0368*/ 	.word	0x000016e0
        /*036c*/ 	.word	0x000000ff
        /*0370*/ 	.word	0x00000028
        /*0374*/ 	.short	0x010a
        /*0376*/ 	.byte	0x08
	.zero		1


	//   ....[39]....
        /*0378*/ 	.word	0x00001780
        /*037c*/ 	.word	0x000000ff
        /*0380*/ 	.word	0x00000028
        /*0384*/ 	.short	0x010a
        /*0386*/ 	.byte	0x21
	.zero		1


	//   ....[40]....
        /*0388*/ 	.word	0x000018d0
        /*038c*/ 	.word	0x000000ff
        /*0390*/ 	.word	0x00000028
        /*0394*/ 	.short	0x010a
        /*0396*/ 	.byte	0x08
	.zero		1


	//   ....[41]....
        /*0398*/ 	.word	0x000019e0
        /*039c*/ 	.word	0x000000ff
        /*03a0*/ 	.word	0x00000098
        /*03a4*/ 	.short	0x0101
        /*03a6*/ 	.byte	0x04
	.zero		1


	//   ....[42]....
        /*03a8*/ 	.word	0x00001a00
        /*03ac*/ 	.word	0x000000ff
        /*03b0*/ 	.word	0x00000028
        /*03b4*/ 	.short	0x010a
        /*03b6*/ 	.byte	0x08
	.zero		1


	//   ....[43]....
        /*03b8*/ 	.word	0x00001a80
        /*03bc*/ 	.word	0x000000ff
        /*03c0*/ 	.word	0x00000028
        /*03c4*/ 	.short	0x010a
        /*03c6*/ 	.byte	0x11
	.zero		1


	//   ....[44]....
        /*03c8*/ 	.word	0x00001bd0
        /*03cc*/ 	.word	0x000000ff
        /*03d0*/ 	.word	0x00000028
        /*03d4*/ 	.short	0x010a
        /*03d6*/ 	.byte	0x08
	.zero		1


	//   ....[45]....
        /*03d8*/ 	.word	0x00001d10
        /*03dc*/ 	.word	0x00000002
        /*03e0*/ 	.word	0x000000a0
        /*03e4*/ 	.short	0x010a
        /*03e6*/ 	.byte	0xff
	.zero		1


	//   ....[46]....
        /*03e8*/ 	.word	0x00001dd0
        /*03ec*/ 	.word	0x00000002
        /*03f0*/ 	.word	0x00000000
        /*03f4*/ 	.short	0x0101
        /*03f6*/ 	.byte	0xff
	.zero		1


	//   ....[47]....
        /*03f8*/ 	.word	0x00002330
        /*03fc*/ 	.word	0x000000ff
        /*0400*/ 	.word	0x00000000
        /*0404*/ 	.short	0x010a
        /*0406*/ 	.byte	0x05
	.zero		1


	//   ....[48]....
        /*0408*/ 	.word	0x000023c0
        /*040c*/ 	.word	0x000000ff
        /*0410*/ 	.word	0x00000000
        /*0414*/ 	.short	0x010a
        /*0416*/ 	.byte	0x05
	.zero		1


	//   ....[49]....
        /*0418*/ 	.word	0x00002450
        /*041c*/ 	.word	0x000000ff
        /*0420*/ 	.word	0x00000000
        /*0424*/ 	.short	0x010a
        /*0426*/ 	.byte	0x05
	.zero		1


	//   ....[50]....
        /*0428*/ 	.word	0x000024e0
        /*042c*/ 	.word	0x000000ff
        /*0430*/ 	.word	0x00000000
        /*0434*/ 	.short	0x010a
        /*0436*/ 	.byte	0x05
	.zero		1


	//   ....[51]....
        /*0438*/ 	.word	0x00002580
        /*043c*/ 	.word	0x00000000
        /*0440*/ 	.word	0x00000000
        /*0444*/ 	.short	0x010a
        /*0446*/ 	.byte	0xff
	.zero		1


	//   ....[52]....
        /*0448*/ 	.word	0x000026a0
        /*044c*/ 	.word	0x00000000
        /*0450*/ 	.word	0x00000100
        /*0454*/ 	.short	0x010a
        /*0456*/ 	.byte	0xff
	.zero		1


	//   ....[53]....
        /*0458*/ 	.word	0x00002710
        /*045c*/ 	.word	0x00000000
        /*0460*/ 	.word	0x00000000
        /*0464*/ 	.short	0x0101
        /*0466*/ 	.byte	0xff
	.zero		1


	//   ....[54]....
        /*0468*/ 	.word	0x00002730
        /*046c*/ 	.word	0x000000ff
        /*0470*/ 	.word	0x000000b0
        /*0474*/ 	.short	0x010a
        /*0476*/ 	.byte	0x05
	.zero		1


	//   ....[55]....
        /*0478*/ 	.word	0x00002850
        /*047c*/ 	.word	0x00000000
        /*0480*/ 	.word	0x000000a0
        /*0484*/ 	.short	0x010a
        /*0486*/ 	.byte	0xff
	.zero		1


	//   ....[56]....
        /*0488*/ 	.word	0x00002950
        /*048c*/ 	.word	0x00000000
        /*0490*/ 	.word	0x00000000
        /*0494*/ 	.short	0x0101
        /*0496*/ 	.byte	0xff
	.zero		1


	//   ....[57]....
        /*0498*/ 	.word	0x000029e0
        /*049c*/ 	.word	0x000000ff
        /*04a0*/ 	.word	0x000000b0
        /*04a4*/ 	.short	0x0106
        /*04a6*/ 	.byte	0x05
	.zero		1


	//   ....[58]....
        /*04a8*/ 	.word	0x00002a00
        /*04ac*/ 	.word	0x000000ff
        /*04b0*/ 	.word	0x000000b0
        /*04b4*/ 	.short	0x010a
        /*04b6*/ 	.byte	0x05
	.zero		1


	//   ....[59]....
        /*04b8*/ 	.word	0x00002a90
        /*04bc*/ 	.word	0x000000ff
        /*04c0*/ 	.word	0x000000b0
        /*04c4*/ 	.short	0x0106
        /*04c6*/ 	.byte	0x04
	.zero		1


	//   ....[60]....
        /*04c8*/ 	.word	0x00002ad0
        /*04cc*/ 	.word	0x00000000
        /*04d0*/ 	.word	0x000000b0
        /*04d4*/ 	.short	0x010a
        /*04d6*/ 	.byte	0xff
	.zero		1


	//   ....[61]....
        /*04d8*/ 	.word	0x00003010
        /*04dc*/ 	.word	0x00000000
        /*04e0*/ 	.word	0x000000a0
        /*04e4*/ 	.short	0x010a
        /*04e6*/ 	.byte	0xff
	.zero		1


	//   ....[62]....
        /*04e8*/ 	.word	0x00003110
        /*04ec*/ 	.word	0x00000003
        /*04f0*/ 	.word	0x00000000
        /*04f4*/ 	.short	0x0101
        /*04f6*/ 	.byte	0xff
	.zero		1


	//   ....[63]....
        /*04f8*/ 	.word	0x00003120
        /*04fc*/ 	.word	0x000000ff
        /*0500*/ 	.word	0x00000000
        /*0504*/ 	.short	0x010a
        /*0506*/ 	.byte	0x06
	.zero		1


	//   ....[64]....
        /*0508*/ 	.word	0x000031a0
        /*050c*/ 	.word	0x000000ff
        /*0510*/ 	.word	0x000000e0
        /*0514*/ 	.short	0x010a
        /*0516*/ 	.byte	0x07
	.zero		1


	//   ....[65]....
        /*0518*/ 	.word	0x00003280
        /*051c*/ 	.word	0x000000ff
        /*0520*/ 	.word	0x00000000
        /*0524*/ 	.short	0x010a
        /*0526*/ 	.byte	0x06
	.zero		1


	//   ....[66]....
        /*0528*/ 	.word	0x000033b0
        /*052c*/ 	.word	0x000000ff
        /*0530*/ 	.word	0x00000000
        /*0534*/ 	.short	0x010a
        /*0536*/ 	.byte	0x1a
	.zero		1


	//   ....[67]....
        /*0538*/ 	.word	0x00003650
        /*053c*/ 	.word	0x000000ff
        /*0540*/ 	.word	0x00000000
        /*0544*/ 	.short	0x010a
        /*0546*/ 	.byte	0x06
	.zero		1


	//   ....[68]....
        /*0548*/ 	.word	0x000036e0
        /*054c*/ 	.word	0x000000ff
        /*0550*/ 	.word	0x00000000
        /*0554*/ 	.short	0x010a
        /*0556*/ 	.byte	0x06
	.zero		1


	//   ....[69]....
        /*0558*/ 	.word	0x00003770
        /*055c*/ 	.word	0x000000ff
        /*0560*/ 	.word	0x00000000
        /*0564*/ 	.short	0x010a
        /*0566*/ 	.byte	0x06
	.zero		1


	//   ....[70]....
        /*0568*/ 	.word	0x00003800
        /*056c*/ 	.word	0x000000ff
        /*0570*/ 	.word	0x00000000
        /*0574*/ 	.short	0x010a
        /*0576*/ 	.byte	0x07
	.zero		1


	//   ....[71]....
        /*0578*/ 	.word	0x00003c80
        /*057c*/ 	.word	0x00000000
        /*0580*/ 	.word	0x000000a0
        /*0584*/ 	.short	0x010a
        /*0586*/ 	.byte	0xff
	.zero		1


	//   ....[72]....
        /*0588*/ 	.word	0x00003d40
        /*058c*/ 	.word	0x00000000
        /*0590*/ 	.word	0x00000000
        /*0594*/ 	.short	0x0101
        /*0596*/ 	.byte	0xff
	.zero		1


	//   ....[73]....
        /*0598*/ 	.word	0x00004060
        /*059c*/ 	.word	0x000000ff
        /*05a0*/ 	.word	0x00000098
        /*05a4*/ 	.short	0x010a
        /*05a6*/ 	.byte	0x07
	.zero		1


	//   ....[74]....
        /*05a8*/ 	.word	0x00004250
        /*05ac*/ 	.word	0x000000ff
        /*05b0*/ 	.word	0x00000070
        /*05b4*/ 	.short	0x010a
        /*05b6*/ 	.byte	0x07
	.zero		1


	//   ....[75]....
        /*05b8*/ 	.word	0x000043c0
        /*05bc*/ 	.word	0x000000ff
        /*05c0*/ 	.word	0x00000050
        /*05c4*/ 	.short	0x010b
        /*05c6*/ 	.byte	0x07
	.zero		1


	//   ....[76]....
        /*05c8*/ 	.word	0x000043d0
        /*05cc*/ 	.word	0x000000ff
        /*05d0*/ 	.word	0x00000000
        /*05d4*/ 	.short	0x0101
        /*05d6*/ 	.byte	0x08
	.zero		1


	//   ....[77]....
        /*05d8*/ 	.word	0x000043e0
        /*05dc*/ 	.word	0x000000ff
        /*05e0*/ 	.word	0x00000078
        /*05e4*/ 	.short	0x010a
        /*05e6*/ 	.byte	0x07
	.zero		1


	//   ....[78]....
        /*05e8*/ 	.word	0x00004530
        /*05ec*/ 	.word	0x000000ff
        /*05f0*/ 	.word	0x00000058
        /*05f4*/ 	.short	0x010b
        /*05f6*/ 	.byte	0x07
	.zero		1


	//   ....[79]....
        /*05f8*/ 	.word	0x00004540
        /*05fc*/ 	.word	0x000000ff
        /*0600*/ 	.word	0x00000000
        /*0604*/ 	.short	0x0101
        /*0606*/ 	.byte	0x08
	.zero		1


	//   ....[80]....
        /*0608*/ 	.word	0x00004550
        /*060c*/ 	.word	0x000000ff
        /*0610*/ 	.word	0x00000080
        /*0614*/ 	.short	0x010a
        /*0616*/ 	.byte	0x07
	.zero		1


	//   ....[81]....
        /*0618*/ 	.word	0x000046d0
        /*061c*/ 	.word	0x000000ff
        /*0620*/ 	.word	0x00000060
        /*0624*/ 	.short	0x010b
        /*0626*/ 	.byte	0x07
	.zero		1


	//   ....[82]....
        /*0628*/ 	.word	0x00004710
        /*062c*/ 	.word	0x000000ff
        /*0630*/ 	.word	0x00000000
        /*0634*/ 	.short	0x0101
        /*0636*/ 	.byte	0x08
	.zero		1


	//   ....[83]....
        /*0638*/ 	.word	0x00004750
        /*063c*/ 	.word	0x000000ff
        /*0640*/ 	.word	0x00000088
        /*0644*/ 	.short	0x010a
        /*0646*/ 	.byte	0x07
	.zero		1


	//   ....[84]....
        /*0648*/ 	.word	0x00004990
        /*064c*/ 	.word	0x000000ff
        /*0650*/ 	.word	0x00000068
        /*0654*/ 	.short	0x010b
        /*0656*/ 	.byte	0x07
	.zero		1


	//   ....[85]....
        /*0658*/ 	.word	0x000049b0
        /*065c*/ 	.word	0x000000ff
        /*0660*/ 	.word	0x00000000
        /*0664*/ 	.short	0x0101
        /*0666*/ 	.byte	0x0d
	.zero		1


	//   ....[86]....
        /*0668*/ 	.word	0x000049e0
        /*066c*/ 	.word	0x000000ff
        /*0670*/ 	.word	0x00000070
        /*0674*/ 	.short	0x010a
        /*0676*/ 	.byte	0x07
	.zero		1


	//   ....[87]....
        /*0678*/ 	.word	0x00004a00
        /*067c*/ 	.word	0x000000ff
        /*0680*/ 	.word	0x00000078
        /*0684*/ 	.short	0x010a
        /*0686*/ 	.byte	0x07
	.zero		1


	//   ....[88]....
        /*0688*/ 	.word	0x00004a20
        /*068c*/ 	.word	0x000000ff
        /*0690*/ 	.word	0x00000080
        /*0694*/ 	.short	0x010a
        /*0696*/ 	.byte	0x07
	.zero		1


	//   ....[89]....
        /*0698*/ 	.word	0x00004a60
        /*069c*/ 	.word	0x00000000
        /*06a0*/ 	.word	0x00000088
        /*06a4*/ 	.short	0x010a
        /*06a6*/ 	.byte	0xff
	.zero		1


	//   ....[90]....
        /*06a8*/ 	.word	0x00004da0
        /*06ac*/ 	.word	0x00000000
        /*06b0*/ 	.word	0x000000a0
        /*06b4*/ 	.short	0x010a
        /*06b6*/ 	.byte	0xff
	.zero		1


	//   ....[91]....
        /*06b8*/ 	.word	0x00004eb0
        /*06bc*/ 	.word	0x00000000
        /*06c0*/ 	.word	0x00000000
        /*06c4*/ 	.short	0x0101
        /*06c6*/ 	.byte	0xff
	.zero		1


	//   ....[92]....
        /*06c8*/ 	.word	0x000058d0
        /*06cc*/ 	.word	0x00000002
        /*06d0*/ 	.word	0x00000050
        /*06d4*/ 	.short	0x010a
        /*06d6*/ 	.byte	0xff
	.zero		1


	//   ....[93]....
        /*06d8*/ 	.word	0x00005910
        /*06dc*/ 	.word	0x00000071
        /*06e0*/ 	.word	0x000000c0
        /*06e4*/ 	.short	0x010a
        /*06e6*/ 	.byte	0xff
	.zero		1


	//   ....[94]....
        /*06e8*/ 	.word	0x00005a50
        /*06ec*/ 	.word	0x00000002
        /*06f0*/ 	.word	0x00000050
        /*06f4*/ 	.short	0x010a
        /*06f6*/ 	.byte	0xff
	.zero		1


	//   ....[95]....
        /*06f8*/ 	.word	0x00005b70
        /*06fc*/ 	.word	0x00000000
        /*0700*/ 	.word	0x00000000
        /*0704*/ 	.short	0x0101
        /*0706*/ 	.byte	0xff
	.zero		1


	//   ....[96]....
        /*0708*/ 	.word	0x00005bf0
        /*070c*/ 	.word	0x00000071
        /*0710*/ 	.word	0x000000c0
        /*0714*/ 	.short	0x010a
        /*0716*/ 	.byte	0xff
	.zero		1


	//   ....[97]....
        /*0718*/ 	.word	0x00006740
        /*071c*/ 	.word	0x00000000
        /*0720*/ 	.word	0x00000050
        /*0724*/ 	.short	0x010a
        /*0726*/ 	.byte	0xff
	.zero		1


	//   ....[98]....
        /*0728*/ 	.word	0x00006800
        /*072c*/ 	.word	0x00000000
        /*0730*/ 	.word	0x00000050
        /*0734*/ 	.short	0x010a
        /*0736*/ 	.byte	0xff
	.zero		1


	//   ....[99]....
        /*0738*/ 	.word	0x00006930
        /*073c*/ 	.word	0x00000000
        /*0740*/ 	.word	0x00000000
        /*0744*/ 	.short	0x0101
        /*0746*/ 	.byte	0xff
	.zero		1


	//   ....[100]....
        /*0748*/ 	.word	0x000074a0
        /*074c*/ 	.word	0x00000000
        /*0750*/ 	.word	0x00000050
        /*0754*/ 	.short	0x010a
        /*0756*/ 	.byte	0xff
	.zero		1


	//   ....[101]....
        /*0758*/ 	.word	0x00007560
        /*075c*/ 	.word	0x00000000
        /*0760*/ 	.word	0x00000050
        /*0764*/ 	.short	0x010a
        /*0766*/ 	.byte	0xff
	.zero		1


	//   ....[102]....
        /*0768*/ 	.word	0x00007690
        /*076c*/ 	.word	0x00000000
        /*0770*/ 	.word	0x00000000
        /*0774*/ 	.short	0x0101
        /*0776*/ 	.byte	0xff
	.zero		1


	//   ....[103]....
        /*0778*/ 	.word	0x00008230
        /*077c*/ 	.word	0x00000000
        /*0780*/ 	.word	0x00000050
        /*0784*/ 	.short	0x010a
        /*0786*/ 	.byte	0xff
	.zero		1


	//   ....[104]....
        /*0788*/ 	.word	0x000082f0
        /*078c*/ 	.word	0x00000000
        /*0790*/ 	.word	0x00000050
        /*0794*/ 	.short	0x010a
        /*0796*/ 	.byte	0xff
	.zero		1


	//   ....[105]....
        /*0798*/ 	.word	0x00008420
        /*079c*/ 	.word	0x00000000
        /*07a0*/ 	.word	0x00000000
        /*07a4*/ 	.short	0x0101
        /*07a6*/ 	.byte	0xff
	.zero		1


	//   ....[106]....
        /*07a8*/ 	.word	0x00008860
        /*07ac*/ 	.word	0x000000ff
        /*07b0*/ 	.word	0x00000000
        /*07b4*/ 	.short	0x0101
        /*07b6*/ 	.byte	0x05
	.zero		1


	//   ....[107]....
        /*07b8*/ 	.word	0x000090a0
        /*07bc*/ 	.word	0x00000002
        /*07c0*/ 	.word	0x00000110
        /*07c4*/ 	.short	0x010a
        /*07c6*/ 	.byte	0xff
	.zero		1


	//   ....[108]....
        /*07c8*/ 	.word	0x00009100
        /*07cc*/ 	.word	0x00000002
        /*07d0*/ 	.word	0x00000028
        /*07d4*/ 	.short	0x010a
        /*07d6*/ 	.byte	0xff
	.zero		1


	//   ....[109]....
        /*07d8*/ 	.word	0x00009160
        /*07dc*/ 	.word	0x00000002
        /*07e0*/ 	.word	0x00000028
        /*07e4*/ 	.short	0x010a
        /*07e6*/ 	.byte	0xff
	.zero		1


	//   ....[110]....
        /*07e8*/ 	.word	0x000091b0
        /*07ec*/ 	.word	0x00000002
        /*07f0*/ 	.word	0x000000a0
        /*07f4*/ 	.short	0x010a
        /*07f6*/ 	.byte	0xff
	.zero		1


	//   ....[111]....
        /*07f8*/ 	.word	0x00009210
        /*07fc*/ 	.word	0x00000000
        /*0800*/ 	.word	0x00000000
        /*0804*/ 	.short	0x010a
        /*0806*/ 	.byte	0xff
	.zero		1


	//   ....[112]....
        /*0808*/ 	.word	0x00009270
        /*080c*/ 	.word	0x00000000
        /*0810*/ 	.word	0x00000000
        /*0814*/ 	.short	0x010a
        /*0816*/ 	.byte	0xff
	.zero		1


	//   ....[113]....
        /*0818*/ 	.word	0x000092d0
        /*081c*/ 	.word	0x00000000
        /*0820*/ 	.word	0x00000000
        /*0824*/ 	.short	0x010a
        /*0826*/ 	.byte	0xff
	.zero		1


	//   ....[114]....
        /*0828*/ 	.word	0x00009330
        /*082c*/ 	.word	0x00000000
        /*0830*/ 	.word	0x00000000
        /*0834*/ 	.short	0x010a
        /*0836*/ 	.byte	0xff
	.zero		1


	//   ....[115]....
        /*0838*/ 	.word	0x00009380
        /*083c*/ 	.word	0x00000000
        /*0840*/ 	.word	0x00000100
        /*0844*/ 	.short	0x010a
        /*0846*/ 	.byte	0xff
	.zero		1


	//   ....[116]....
        /*0848*/ 	.word	0x000093e0
        /*084c*/ 	.word	0x00000000
        /*0850*/ 	.word	0x000000b0
        /*0854*/ 	.short	0x010a
        /*0856*/ 	.byte	0xff
	.zero		1


	//   ....[117]....
        /*0858*/ 	.word	0x00009430
        /*085c*/ 	.word	0x00000000
        /*0860*/ 	.word	0x000000a0
        /*0864*/ 	.short	0x010a
        /*0866*/ 	.byte	0xff
	.zero		1


	//   ....[118]....
        /*0868*/ 	.word	0x00009490
        /*086c*/ 	.word	0x00000000
        /*0870*/ 	.word	0x000000b0
        /*0874*/ 	.short	0x010a
        /*0876*/ 	.byte	0xff
	.zero		1


	//   ....[119]....
        /*0878*/ 	.word	0x000094e0
        /*087c*/ 	.word	0x00000000
        /*0880*/ 	.word	0x000000a0
        /*0884*/ 	.short	0x010a
        /*0886*/ 	.byte	0xff
	.zero		1


	//   ....[120]....
        /*0888*/ 	.word	0x00009540
        /*088c*/ 	.word	0x00000002
        /*0890*/ 	.word	0x000000e0
        /*0894*/ 	.short	0x010a
        /*0896*/ 	.byte	0xff
	.zero		1


	//   ....[121]....
        /*0898*/ 	.word	0x000095a0
        /*089c*/ 	.word	0x00000000
        /*08a0*/ 	.word	0x00000000
        /*08a4*/ 	.short	0x010a
        /*08a6*/ 	.byte	0xff
	.zero		1


	//   ....[122]....
        /*08a8*/ 	.word	0x00009600
        /*08ac*/ 	.word	0x00000000
        /*08b0*/ 	.word	0x00000000
        /*08b4*/ 	.short	0x010a
        /*08b6*/ 	.byte	0xff
	.zero		1


	//   ....[123]....
        /*08b8*/ 	.word	0x00009660
        /*08bc*/ 	.word	0x00000000
        /*08c0*/ 	.word	0x00000000
        /*08c4*/ 	.short	0x010a
        /*08c6*/ 	.byte	0xff
	.zero		1


	//   ....[124]....
        /*08c8*/ 	.word	0x000096c0
        /*08cc*/ 	.word	0x00000000
        /*08d0*/ 	.word	0x00000000
        /*08d4*/ 	.short	0x010a
        /*08d6*/ 	.byte	0xff
	.zero		1


	//   ....[125]....
        /*08d8*/ 	.word	0x00009720
        /*08dc*/ 	.word	0x00000000
        /*08e0*/ 	.word	0x00000000
        /*08e4*/ 	.short	0x010a
        /*08e6*/ 	.byte	0xff
	.zero		1


	//   ....[126]....
        /*08e8*/ 	.word	0x00009770
        /*08ec*/ 	.word	0x00000000
        /*08f0*/ 	.word	0x000000a0
        /*08f4*/ 	.short	0x010a
        /*08f6*/ 	.byte	0xff
	.zero		1


	//   ....[127]....
        /*08f8*/ 	.word	0x000097d0
        /*08fc*/ 	.word	0x00000000
        /*0900*/ 	.word	0x00000098
        /*0904*/ 	.short	0x010a
        /*0906*/ 	.byte	0xff
	.zero		1


	//   ....[128]....
        /*0908*/ 	.word	0x00009830
        /*090c*/ 	.word	0x00000000
        /*0910*/ 	.word	0x00000070
        /*0914*/ 	.short	0x010a
        /*0916*/ 	.byte	0xff
	.zero		1


	//   ....[129]....
        /*0918*/ 	.word	0x00009890
        /*091c*/ 	.word	0x00000000
        /*0920*/ 	.word	0x00000078
        /*0924*/ 	.short	0x010a
        /*0926*/ 	.byte	0xff
	.zero		1


	//   ....[130]....
        /*0928*/ 	.word	0x000098f0
        /*092c*/ 	.word	0x00000000
        /*0930*/ 	.word	0x00000080
        /*0934*/ 	.short	0x010a
        /*0936*/ 	.byte	0xff
	.zero		1


	//   ....[131]....
        /*0938*/ 	.word	0x00009950
        /*093c*/ 	.word	0x00000000
        /*0940*/ 	.word	0x00000088
        /*0944*/ 	.short	0x010a
        /*0946*/ 	.byte	0xff
	.zero		1


	//   ....[132]....
        /*0948*/ 	.word	0x000099b0
        /*094c*/ 	.word	0x00000000
        /*0950*/ 	.word	0x00000070
        /*0954*/ 	.short	0x010a
        /*0956*/ 	.byte	0xff
	.zero		1


	//   ....[133]....
        /*0958*/ 	.word	0x00009a10
        /*095c*/ 	.word	0x00000000
        /*0960*/ 	.word	0x00000078
        /*0964*/ 	.short	0x010a
        /*0966*/ 	.byte	0xff
	.zero		1


	//   ....[134]....
        /*0968*/ 	.word	0x00009a70
        /*096c*/ 	.word	0x00000000
        /*0970*/ 	.word	0x00000080
        /*0974*/ 	.short	0x010a
        /*0976*/ 	.byte	0xff
	.zero		1


	//   ....[135]....
        /*0978*/ 	.word	0x00009ac0
        /*097c*/ 	.word	0x00000000
        /*0980*/ 	.word	0x000000a0
        /*0984*/ 	.short	0x010a
        /*0986*/ 	.byte	0xff
	.zero		1


	//   ....[136]....
        /*0988*/ 	.word	0x00009b10
        /*098c*/ 	.word	0x00000002
        /*0990*/ 	.word	0x00000050
        /*0994*/ 	.short	0x010a
        /*0996*/ 	.byte	0xff
	.zero		1


	//   ....[137]....
        /*0998*/ 	.word	0x00009b60
        /*099c*/ 	.word	0x00000071
        /*09a0*/ 	.word	0x000000c0
        /*09a4*/ 	.short	0x010a
        /*09a6*/ 	.byte	0xff
	.zero		1


	//   ....[138]....
        /*09a8*/ 	.word	0x00009bb0
        /*09ac*/ 	.word	0x00000000
        /*09b0*/ 	.word	0x00000050
        /*09b4*/ 	.short	0x010a
        /*09b6*/ 	.byte	0xff
	.zero		1


	//   ....[139]....
        /*09b8*/ 	.word	0x00009c00
        /*09bc*/ 	.word	0x00000000
        /*09c0*/ 	.word	0x00000050
        /*09c4*/ 	.short	0x010a
        /*09c6*/ 	.byte	0xff
	.zero		1


	//   ....[140]....
        /*09c8*/ 	.word	0x00009c50
        /*09cc*/ 	.word	0x00000000
        /*09d0*/ 	.word	0x00000050
        /*09d4*/ 	.short	0x010a
        /*09d6*/ 	.byte	0xff
	.zero		1


	//----- nvinfo : EIATTR_NUM_MBARRIERS
	.align		4
.L_48:
        /*09d8*/ 	.byte	0x03, 0x38
        /*09da*/ 	.short	0x0024


	//----- nvinfo : EIATTR_EXIT_INSTR_OFFSETS
	.align		4
        /*09dc*/ 	.byte	0x04, 0x1c
        /*09de*/ 	.short	(.L_50 - .L_49)


	//   ....[0]....
.L_49:
        /*09e0*/ 	.word	0x000025b0


	//   ....[1]....
        /*09e4*/ 	.word	0x00002aa0


	//   ....[2]....
        /*09e8*/ 	.word	0x00002b00


	//   ....[3]....
        /*09ec*/ 	.word	0x00003a60


	//   ....[4]....
        /*09f0*/ 	.word	0x00004a90


	//   ....[5]....
        /*09f4*/ 	.word	0x00004ad0


	//   ....[6]....
        /*09f8*/ 	.word	0x00009090


	//----- nvinfo : EIATTR_MAX_THREADS
	.align		4
.L_50:
        /*09fc*/ 	.byte	0x04, 0x05
        /*09fe*/ 	.short	(.L_52 - .L_51)
.L_51:
        /*0a00*/ 	.word	0x00000100
        /*0a04*/ 	.word	0x00000001
        /*0a08*/ 	.word	0x00000001


	//----- nvinfo : EIATTR_CRS_STACK_SIZE
	.align		4
.L_52:
        /*0a0c*/ 	.byte	0x04, 0x1e
        /*0a0e*/ 	.short	(.L_54 - .L_53)
.L_53:
        /*0a10*/ 	.word	0x00000000


	//----- nvinfo : EIATTR_CBANK_PARAM_SIZE
	.align		4
.L_54:
        /*0a14*/ 	.byte	0x03, 0x19
        /*0a16*/ 	.short	0x0800


	//----- nvinfo : EIATTR_PARAM_CBANK
	.align		4
        /*0a18*/ 	.byte	0x04, 0x0a
        /*0a1a*/ 	.short	(.L_56 - .L_55)
	.align		4
.L_55:
        /*0a1c*/ 	.word	index@(.nv.constant0._ZN7cutlass13device_kernelINS_4gemm6kernel13GemmUniversalIN4cute5tupleIJiiiiEEENS1_10collective13CollectiveMmaINS1_35MainloopSm100TmaUmmaWarpSpecializedILi5ELi2ELi4ENS5_IJNS4_1CILi1EEESB_SB_EEEEENS5_IJNSA_ILi64EEENSA_ILi256EEENSA_ILi128EEEEEENS_12float_e4m3_tENS5_IJlSB_lEEESI_SJ_NS4_8TiledMMAINS4_8MMA_AtomIJNS4_10MMA_TraitsINS4_19SM100_MMA_F8F6F4_SSEJSI_SI_fSE_SF_NS4_17integral_constantINS4_4UMMA5MajorELSQ_0EEESR_NSO_INSP_7ScaleInELSS_0EEEST_EEEEEENS4_6LayoutISC_NS5_IJNSA_ILi0EEESX_SX_EEEEENS5_IJNS4_10UnderscoreES10_S10_EEEEENS4_13SM90_TMA_LOADENS4_14ComposedLayoutINS4_7SwizzleILi3ELi4ELi3EEENS4_18smem_ptr_flag_bitsILi8EEENSW_INS5_IJNSA_ILi8EEESG_EEENS5_IJSG_SB_EEEEEEEvNS4_8identityES13_S1D_vS1E_EENS_8epilogue10collective18CollectiveEpilogueINS1G_23Sm100TmaWarpSpecializedILi4ELi2ELi32ELb0ELb0EEEJSH_NS5_IJNSW_ISE_SB_EES1L_EEESI_SJ_SI_SJ_NS1G_6fusion15FusionCallbacksIS1K_NS1N_17LinearCombinationISI_fSI_fLNS_15FloatRoundStyleE2EEESH_S1M_JEEENS4_5SM1004TMEM4LOAD26SM100_TMEM_LOAD_16dp32b32xES13_NS14_INS15_ILi2ELi4ELi3EEES18_NSW_INS5_IJS19_SE_EEENS5_IJSE_SB_EEEEEEENS4_39AutoVectorizingCopyWithAssumedAlignmentILi128EEENS4_14SM90_TMA_STOREES21_S23_S23_EEEvvEEEEvNT_6ParamsE)
        /*0a20*/ 	.short	0x0380
        /*0a22*/ 	.short	0x0800


	//----- nvinfo : EIATTR_SW_WAR
	.align		4
.L_56:
        /*0a24*/ 	.byte	0x04, 0x36
        /*0a26*/ 	.short	(.L_58 - .L_57)
.L_57:
        /*0a28*/ 	.word	0x00000008
.L_58:


//--------------------- .nv.callgraph             --------------------------
	.section	.nv.callgraph,"",@"SHT_CUDA_CALLGRAPH"
	.align	4
	.sectionentsize	8
	.align		4
        /*0000*/ 	.word	0x00000000
	.align		4
        /*0004*/ 	.word	0xffffffff
	.align		4
        /*0008*/ 	.word	index@(_ZN7cutlass13device_kernelINS_4gemm6kernel13GemmUniversalIN4cute5tupleIJiiiiEEENS1_10collective13CollectiveMmaINS1_35MainloopSm100TmaUmmaWarpSpecializedILi5ELi2ELi4ENS5_IJNS4_1CILi1EEESB_SB_EEEEENS5_IJNSA_ILi64EEENSA_ILi256EEENSA_ILi128EEEEEENS_12float_e4m3_tENS5_IJlSB_lEEESI_SJ_NS4_8TiledMMAINS4_8MMA_AtomIJNS4_10MMA_TraitsINS4_19SM100_MMA_F8F6F4_SSEJSI_SI_fSE_SF_NS4_17integral_constantINS4_4UMMA5MajorELSQ_0EEESR_NSO_INSP_7ScaleInELSS_0EEEST_EEEEEENS4_6LayoutISC_NS5_IJNSA_ILi0EEESX_SX_EEEEENS5_IJNS4_10UnderscoreES10_S10_EEEEENS4_13SM90_TMA_LOADENS4_14ComposedLayoutINS4_7SwizzleILi3ELi4ELi3EEENS4_18smem_ptr_flag_bitsILi8EEENSW_INS5_IJNSA_ILi8EEESG_EEENS5_IJSG_SB_EEEEEEEvNS4_8identityES13_S1D_vS1E_EENS_8epilogue10collective18CollectiveEpilogueINS1G_23Sm100TmaWarpSpecializedILi4ELi2ELi32ELb0ELb0EEEJSH_NS5_IJNSW_ISE_SB_EES1L_EEESI_SJ_SI_SJ_NS1G_6fusion15FusionCallbacksIS1K_NS1N_17LinearCombinationISI_fSI_fLNS_15FloatRoundStyleE2EEESH_S1M_JEEENS4_5SM1004TMEM4LOAD26SM100_TMEM_LOAD_16dp32b32xES13_NS14_INS15_ILi2ELi4ELi3EEES18_NSW_INS5_IJS19_SE_EEENS5_IJSE_SB_EEEEEEENS4_39AutoVectorizingCopyWithAssumedAlignmentILi128EEENS4_14SM90_TMA_STOREES21_S23_S23_EEEvvEEEEvNT_6ParamsE)
	.align		4
        /*000c*/ 	.word	index@(__assertfail)
	.align		4
        /*0010*/ 	.word	0x00000000
	.align		4
        /*0014*/ 	.word	0xfffffffe
	.align		4
        /*0018*/ 	.word	0x00000000
	.align		4
        /*001c*/ 	.word	0xfffffffd
	.align		4
        /*0020*/ 	.word	0x00000000
	.align		4
        /*0024*/ 	.word	0xfffffffc


//--------------------- .nv.constant4             --------------------------
	.section	.nv.constant4,"a",@progbits
	.align	8
	.align		8
.nv.constant4:
        /*0000*/ 	.dword	__assertfail
	.align		8
        /*0008*/ 	.dword	__unnamed_1
	.align		8
        /*0010*/ 	.dword	__unnamed_2
	.align		8
        /*0018*/ 	.dword	__unnamed_3
	.align		8
        /*0020*/ 	.dword	_ZN40_INTERNAL_5f2fd5ad_4_k_cu_30b050a6_271584cuda3std3__45__cpo5beginE
	.align		8
        /*0028*/ 	.dword	_ZN40_INTERNAL_5f2fd5ad_4_k_cu_30b050a6_271584cuda3std3__45__cpo3endE
	.align		8
        /*0030*/ 	.dword	_ZN40_INTERNAL_5f2fd5ad_4_k_cu_30b050a6_271584cuda3std3__45__cpo6cbeginE
	.align		8
        /*0038*/ 	.dword	_ZN40_INTERNAL_5f2fd5ad_4_k_cu_30b050a6_271584cuda3std3__45__cpo4cendE
	.align		8
        /*0040*/ 	.dword	_ZN40_INTERNAL_5f2fd5ad_4_k_cu_30b050a6_271584cuda3std3__442_GLOBAL__N__5f2fd5ad_4_k_cu_30b050a6_271586ignoreE
	.align		8
        /*0048*/ 	.dword	_ZN40_INTERNAL_5f2fd5ad_4_k_cu_30b050a6_271584cuda3std3__419piecewise_constructE
	.align		8
        /*0050*/ 	.dword	_ZN40_INTERNAL_5f2fd5ad_4_k_cu_30b050a6_271584cuda3std3__48in_placeE
	.align		8
        /*0058*/ 	.dword	_ZN40_INTERNAL_5f2fd5ad_4_k_cu_30b050a6_271584cuda3std6ranges3__45__cpo4swapE
	.align		8
        /*0060*/ 	.dword	_ZN40_INTERNAL_5f2fd5ad_4_k_cu_30b050a6_271584cuda3std6ranges3__45__cpo9iter_moveE
	.align		8
        /*0068*/ 	.dword	_ZN40_INTERNAL_5f2fd5ad_4_k_cu_30b050a6_271584cute7productE
	.align		8
        /*0070*/ 	.dword	_ZN40_INTERNAL_5f2fd5ad_4_k_cu_30b050a6_271584cute1_E
	.align		8
        /*0078*/ 	.dword	$str$25
	.align		8
        /*0080*/ 	.dword	$str$26
	.align		8
        /*0088*/ 	.dword	$str$27
	.align		8
        /*0090*/ 	.dword	$str$28


//--------------------- .text._ZN7cutlass13device_kernelINS_4gemm6kernel13GemmUniversalIN4cute5tupleIJiiiiEEENS1_10collective13CollectiveMmaINS1_35MainloopSm100TmaUmmaWarpSpecializedILi5ELi2ELi4ENS5_IJNS4_1CILi1EEESB_SB_EEEEENS5_IJNSA_ILi64EEENSA_ILi256EEENSA_ILi128EEEEEENS_12float_e4m3_tENS5_IJlSB_lEEESI_SJ_NS4_8TiledMMAINS4_8MMA_AtomIJNS4_10MMA_TraitsINS4_19SM100_MMA_F8F6F4_SSEJSI_SI_fSE_SF_NS4_17integral_constantINS4_4UMMA5MajorELSQ_0EEESR_NSO_INSP_7ScaleInELSS_0EEEST_EEEEEENS4_6LayoutISC_NS5_IJNSA_ILi0EEESX_SX_EEEEENS5_IJNS4_10UnderscoreES10_S10_EEEEENS4_13SM90_TMA_LOADENS4_14ComposedLayoutINS4_7SwizzleILi3ELi4ELi3EEENS4_18smem_ptr_flag_bitsILi8EEENSW_INS5_IJNSA_ILi8EEESG_EEENS5_IJSG_SB_EEEEEEEvNS4_8identityES13_S1D_vS1E_EENS_8epilogue10collective18CollectiveEpilogueINS1G_23Sm100TmaWarpSpecializedILi4ELi2ELi32ELb0ELb0EEEJSH_NS5_IJNSW_ISE_SB_EES1L_EEESI_SJ_SI_SJ_NS1G_6fusion15FusionCallbacksIS1K_NS1N_17LinearCombinationISI_fSI_fLNS_15FloatRoundStyleE2EEESH_S1M_JEEENS4_5SM1004TMEM4LOAD26SM100_TMEM_LOAD_16dp32b32xES13_NS14_INS15_ILi2ELi4ELi3EEES18_NSW_INS5_IJS19_SE_EEENS5_IJSE_SB_EEEEEEENS4_39AutoVectorizingCopyWithAssumedAlignmentILi128EEENS4_14SM90_TMA_STOREES21_S23_S23_EEEvvEEEEvNT_6ParamsE --------------------------
	.section	.text._ZN7cutlass13device_kernelINS_4gemm6kernel13GemmUniversalIN4cute5tupleIJiiiiEEENS1_10collective13CollectiveMmaINS1_35MainloopSm100TmaUmmaWarpSpecializedILi5ELi2ELi4ENS5_IJNS4_1CILi1EEESB_SB_EEEEENS5_IJNSA_ILi64EEENSA_ILi256EEENSA_ILi128EEEEEENS_12float_e4m3_tENS5_IJlSB_lEEESI_SJ_NS4_8TiledMMAINS4_8MMA_AtomIJNS4_10MMA_TraitsINS4_19SM100_MMA_F8F6F4_SSEJSI_SI_fSE_SF_NS4_17integral_constantINS4_4UMMA5MajorELSQ_0EEESR_NSO_INSP_7ScaleInELSS_0EEEST_EEEEEENS4_6LayoutISC_NS5_IJNSA_ILi0EEESX_SX_EEEEENS5_IJNS4_10UnderscoreES10_S10_EEEEENS4_13SM90_TMA_LOADENS4_14ComposedLayoutINS4_7SwizzleILi3ELi4ELi3EEENS4_18smem_ptr_flag_bitsILi8EEENSW_INS5_IJNSA_ILi8EEESG_EEENS5_IJSG_SB_EEEEEEEvNS4_8identityES13_S1D_vS1E_EENS_8epilogue10collective18CollectiveEpilogueINS1G_23Sm100TmaWarpSpecializedILi4ELi2ELi32ELb0ELb0EEEJSH_NS5_IJNSW_ISE_SB_EES1L_EEESI_SJ_SI_SJ_NS1G_6fusion15FusionCallbacksIS1K_NS1N_17LinearCombinationISI_fSI_fLNS_15FloatRoundStyleE2EEESH_S1M_JEEENS4_5SM1004TMEM4LOAD26SM100_TMEM_LOAD_16dp32b32xES13_NS14_INS15_ILi2ELi4ELi3EEES18_NSW_INS5_IJS19_SE_EEENS5_IJSE_SB_EEEEEEENS4_39AutoVectorizingCopyWithAssumedAlignmentILi128EEENS4_14SM90_TMA_STOREES21_S23_S23_EEEvvEEEEvNT_6ParamsE,"ax",@progbits
	.align	128
.text._ZN7cutlass13device_kernelINS_4gemm6kernel13GemmUniversalIN4cute5tupleIJiiiiEEENS1_10collective13CollectiveMmaINS1_35MainloopSm100TmaUmmaWarpSpecializedILi5ELi2ELi4ENS5_IJNS4_1CILi1EEESB_SB_EEEEENS5_IJNSA_ILi64EEENSA_ILi256EEENSA_ILi128EEEEEENS_12float_e4m3_tENS5_IJlSB_lEEESI_SJ_NS4_8TiledMMAINS4_8MMA_AtomIJNS4_10MMA_TraitsINS4_19SM100_MMA_F8F6F4_SSEJSI_SI_fSE_SF_NS4_17integral_constantINS4_4UMMA5MajorELSQ_0EEESR_NSO_INSP_7ScaleInELSS_0EEEST_EEEEEENS4_6LayoutISC_NS5_IJNSA_ILi0EEESX_SX_EEEEENS5_IJNS4_10UnderscoreES10_S10_EEEEENS4_13SM90_TMA_LOADENS4_14ComposedLayoutINS4_7SwizzleILi3ELi4ELi3EEENS4_18smem_ptr_flag_bitsILi8EEENSW_INS5_IJNSA_ILi8EEESG_EEENS5_IJSG_SB_EEEEEEEvNS4_8identityES13_S1D_vS1E_EENS_8epilogue10collective18CollectiveEpilogueINS1G_23Sm100TmaWarpSpecializedILi4ELi2ELi32ELb0ELb0EEEJSH_NS5_IJNSW_ISE_SB_EES1L_EEESI_SJ_SI_SJ_NS1G_6fusion15FusionCallbacksIS1K_NS1N_17LinearCombinationISI_fSI_fLNS_15FloatRoundStyleE2EEESH_S1M_JEEENS4_5SM1004TMEM4LOAD26SM100_TMEM_LOAD_16dp32b32xES13_NS14_INS15_ILi2ELi4ELi3EEES18_NSW_INS5_IJS19_SE_EEENS5_IJSE_SB_EEEEEEENS4_39AutoVectorizingCopyWithAssumedAlignmentILi128EEENS4_14SM90_TMA_STOREES21_S23_S23_EEEvvEEEEvNT_6ParamsE:
        .type           _ZN7cutlass13device_kernelINS_4gemm6kernel13GemmUniversalIN4cute5tupleIJiiiiEEENS1_10collective13CollectiveMmaINS1_35MainloopSm100TmaUmmaWarpSpecializedILi5ELi2ELi4ENS5_IJNS4_1CILi1EEESB_SB_EEEEENS5_IJNSA_ILi64EEENSA_ILi256EEENSA_ILi128EEEEEENS_12float_e4m3_tENS5_IJlSB_lEEESI_SJ_NS4_8TiledMMAINS4_8MMA_AtomIJNS4_10MMA_TraitsINS4_19SM100_MMA_F8F6F4_SSEJSI_SI_fSE_SF_NS4_17integral_constantINS4_4UMMA5MajorELSQ_0EEESR_NSO_INSP_7ScaleInELSS_0EEEST_EEEEEENS4_6LayoutISC_NS5_IJNSA_ILi0EEESX_SX_EEEEENS5_IJNS4_10UnderscoreES10_S10_EEEEENS4_13SM90_TMA_LOADENS4_14ComposedLayoutINS4_7SwizzleILi3ELi4ELi3EEENS4_18smem_ptr_flag_bitsILi8EEENSW_INS5_IJNSA_ILi8EEESG_EEENS5_IJSG_SB_EEEEEEEvNS4_8identityES13_S1D_vS1E_EENS_8epilogue10collective18CollectiveEpilogueINS1G_23Sm100TmaWarpSpecializedILi4ELi2ELi32ELb0ELb0EEEJSH_NS5_IJNSW_ISE_SB_EES1L_EEESI_SJ_SI_SJ_NS1G_6fusion15FusionCallbacksIS1K_NS1N_17LinearCombinationISI_fSI_fLNS_15FloatRoundStyleE2EEESH_S1M_JEEENS4_5SM1004TMEM4LOAD26SM100_TMEM_LOAD_16dp32b32xES13_NS14_INS15_ILi2ELi4ELi3EEES18_NSW_INS5_IJS19_SE_EEENS5_IJSE_SB_EEEEEEENS4_39AutoVectorizingCopyWithAssumedAlignmentILi128EEENS4_14SM90_TMA_STOREES21_S23_S23_EEEvvEEEEvNT_6ParamsE,@function
        .size           _ZN7cutlass13device_kernelINS_4gemm6kernel13GemmUniversalIN4cute5tupleIJiiiiEEENS1_10collective13CollectiveMmaINS1_35MainloopSm100TmaUmmaWarpSpecializedILi5ELi2ELi4ENS5_IJNS4_1CILi1EEESB_SB_EEEEENS5_IJNSA_ILi64EEENSA_ILi256EEENSA_ILi128EEEEEENS_12float_e4m3_tENS5_IJlSB_lEEESI_SJ_NS4_8TiledMMAINS4_8MMA_AtomIJNS4_10MMA_TraitsINS4_19SM100_MMA_F8F6F4_SSEJSI_SI_fSE_SF_NS4_17integral_constantINS4_4UMMA5MajorELSQ_0EEESR_NSO_INSP_7ScaleInELSS_0EEEST_EEEEEENS4_6LayoutISC_NS5_IJNSA_ILi0EEESX_SX_EEEEENS5_IJNS4_10UnderscoreES10_S10_EEEEENS4_13SM90_TMA_LOADENS4_14ComposedLayoutINS4_7SwizzleILi3ELi4ELi3EEENS4_18smem_ptr_flag_bitsILi8EEENSW_INS5_IJNSA_ILi8EEESG_EEENS5_IJSG_SB_EEEEEEEvNS4_8identityES13_S1D_vS1E_EENS_8epilogue10collective18CollectiveEpilogueINS1G_23Sm100TmaWarpSpecializedILi4ELi2ELi32ELb0ELb0EEEJSH_NS5_IJNSW_ISE_SB_EES1L_EEESI_SJ_SI_SJ_NS1G_6fusion15FusionCallbacksIS1K_NS1N_17LinearCombinationISI_fSI_fLNS_15FloatRoundStyleE2EEESH_S1M_JEEENS4_5SM1004TMEM4LOAD26SM100_TMEM_LOAD_16dp32b32xES13_NS14_INS15_ILi2ELi4ELi3EEES18_NSW_INS5_IJS19_SE_EEENS5_IJSE_SB_EEEEEEENS4_39AutoVectorizingCopyWithAssumedAlignmentILi128EEENS4_14SM90_TMA_STOREES21_S23_S23_EEEvvEEEEvNT_6ParamsE,(.L_x_173 - _ZN7cutlass13device_kernelINS_4gemm6kernel13GemmUniversalIN4cute5tupleIJiiiiEEENS1_10collective13CollectiveMmaINS1_35MainloopSm100TmaUmmaWarpSpecializedILi5ELi2ELi4ENS5_IJNS4_1CILi1EEESB_SB_EEEEENS5_IJNSA_ILi64EEENSA_ILi256EEENSA_ILi128EEEEEENS_12float_e4m3_tENS5_IJlSB_lEEESI_SJ_NS4_8TiledMMAINS4_8MMA_AtomIJNS4_10MMA_TraitsINS4_19SM100_MMA_F8F6F4_SSEJSI_SI_fSE_SF_NS4_17integral_constantINS4_4UMMA5MajorELSQ_0EEESR_NSO_INSP_7ScaleInELSS_0EEEST_EEEEEENS4_6LayoutISC_NS5_IJNSA_ILi0EEESX_SX_EEEEENS5_IJNS4_10UnderscoreES10_S10_EEEEENS4_13SM90_TMA_LOADENS4_14ComposedLayoutINS4_7SwizzleILi3ELi4ELi3EEENS4_18smem_ptr_flag_bitsILi8EEENSW_INS5_IJNSA_ILi8EEESG_EEENS5_IJSG_SB_EEEEEEEvNS4_8identityES13_S1D_vS1E_EENS_8epilogue10collective18CollectiveEpilogueINS1G_23Sm100TmaWarpSpecializedILi4ELi2ELi32ELb0ELb0EEEJSH_NS5_IJNSW_ISE_SB_EES1L_EEESI_SJ_SI_SJ_NS1G_6fusion15FusionCallbacksIS1K_NS1N_17LinearCombinationISI_fSI_fLNS_15FloatRoundStyleE2EEESH_S1M_JEEENS4_5SM1004TMEM4LOAD26SM100_TMEM_LOAD_16dp32b32xES13_NS14_INS15_ILi2ELi4ELi3EEES18_NSW_INS5_IJS19_SE_EEENS5_IJSE_SB_EEEEEEENS4_39AutoVectorizingCopyWithAssumedAlignmentILi128EEENS4_14SM90_TMA_STOREES21_S23_S23_EEEvvEEEEvNT_6ParamsE)
        .other          _ZN7cutlass13device_kernelINS_4gemm6kernel13GemmUniversalIN4cute5tupleIJiiiiEEENS1_10collective13CollectiveMmaINS1_35MainloopSm100TmaUmmaWarpSpecializedILi5ELi2ELi4ENS5_IJNS4_1CILi1EEESB_SB_EEEEENS5_IJNSA_ILi64EEENSA_ILi256EEENSA_ILi128EEEEEENS_12float_e4m3_tENS5_IJlSB_lEEESI_SJ_NS4_8TiledMMAINS4_8MMA_AtomIJNS4_10MMA_TraitsINS4_19SM100_MMA_F8F6F4_SSEJSI_SI_fSE_SF_NS4_17integral_constantINS4_4UMMA5MajorELSQ_0EEESR_NSO_INSP_7ScaleInELSS_0EEEST_EEEEEENS4_6LayoutISC_NS5_IJNSA_ILi0EEESX_SX_EEEEENS5_IJNS4_10UnderscoreES10_S10_EEEEENS4_13SM90_TMA_LOADENS4_14ComposedLayoutINS4_7SwizzleILi3ELi4ELi3EEENS4_18smem_ptr_flag_bitsILi8EEENSW_INS5_IJNSA_ILi8EEESG_EEENS5_IJSG_SB_EEEEEEEvNS4_8identityES13_S1D_vS1E_EENS_8epilogue10collective18CollectiveEpilogueINS1G_23Sm100TmaWarpSpecializedILi4ELi2ELi32ELb0ELb0EEEJSH_NS5_IJNSW_ISE_SB_EES1L_EEESI_SJ_SI_SJ_NS1G_6fusion15FusionCallbacksIS1K_NS1N_17LinearCombinationISI_fSI_fLNS_15FloatRoundStyleE2EEESH_S1M_JEEENS4_5SM1004TMEM4LOAD26SM100_TMEM_LOAD_16dp32b32xES13_NS14_INS15_ILi2ELi4ELi3EEES18_NSW_INS5_IJS19_SE_EEENS5_IJSE_SB_EEEEEEENS4_39AutoVectorizingCopyWithAssumedAlignmentILi128EEENS4_14SM90_TMA_STOREES21_S23_S23_EEEvvEEEEvNT_6ParamsE,@"STO_CUDA_ENTRY STV_DEFAULT"
_ZN7cutlass13device_kernelINS_4gemm6kernel13GemmUniversalIN4cute5tupleIJiiiiEEENS1_10collective13CollectiveMmaINS1_35MainloopSm100TmaUmmaWarpSpecializedILi5ELi2ELi4ENS5_IJNS4_1CILi1EEESB_SB_EEEEENS5_IJNSA_ILi64EEENSA_ILi256EEENSA_ILi128EEEEEENS_12float_e4m3_tENS5_IJlSB_lEEESI_SJ_NS4_8TiledMMAINS4_8MMA_AtomIJNS4_10MMA_TraitsINS4_19SM100_MMA_F8F6F4_SSEJSI_SI_fSE_SF_NS4_17integral_constantINS4_4UMMA5MajorELSQ_0EEESR_NSO_INSP_7ScaleInELSS_0EEEST_EEEEEENS4_6LayoutISC_NS5_IJNSA_ILi0EEESX_SX_EEEEENS5_IJNS4_10UnderscoreES10_S10_EEEEENS4_13SM90_TMA_LOADENS4_14ComposedLayoutINS4_7SwizzleILi3ELi4ELi3EEENS4_18smem_ptr_flag_bitsILi8EEENSW_INS5_IJNSA_ILi8EEESG_EEENS5_IJSG_SB_EEEEEEEvNS4_8identityES13_S1D_vS1E_EENS_8epilogue10collective18CollectiveEpilogueINS1G_23Sm100TmaWarpSpecializedILi4ELi2ELi32ELb0ELb0EEEJSH_NS5_IJNSW_ISE_SB_EES1L_EEESI_SJ_SI_SJ_NS1G_6fusion15FusionCallbacksIS1K_NS1N_17LinearCombinationISI_fSI_fLNS_15FloatRoundStyleE2EEESH_S1M_JEEENS4_5SM1004TMEM4LOAD26SM100_TMEM_LOAD_16dp32b32xES13_NS14_INS15_ILi2ELi4ELi3EEES18_NSW_INS5_IJS19_SE_EEENS5_IJSE_SB_EEEEEEENS4_39AutoVectorizingCopyWithAssumedAlignmentILi128EEENS4_14SM90_TMA_STOREES21_S23_S23_EEEvvEEEEvNT_6ParamsE:
[----:B------:R-:W1:Y:S01]  /*0000*/  LDC R1, c[0x0][0x37c] ;  /* 0x0000df00ff017b82 */ /* 0x000e620000000800 */
[----:B------:R-:W2:Y:S01]  /*0010*/  S2R R108, SR_TID.X ;  /* 0x00000000006c7919 */ /* 0x000ea20000002100 */
[----:B------:R-:W3:Y:S01]  /*0020*/  LDCU.64 UR4, c[0x0][0x890] ;  /* 0x00011200ff0477ac */ /* 0x000ee20008000a00 */
[----:B------:R-:W-:Y:S02]  /*0030*/  PRMT R96, RZ, 0x7610, R96 ;  /* 0x00007610ff607816 */ /* 0x000fe40000000060 */
[----:B------:R-:W-:Y:S01]  /*0040*/  ELECT P5, URZ, PT ;  /* 0x0000000000ff782f */ /* 0x000fe200038a0000 */
[----:B------:R-:W4:Y:S01]  /*0050*/  LDCU.64 UR46, c[0x0][0x358] ;  /* 0x00006b00ff2e77ac */ /* 0x000f220008000a00 */
[----:B---3--:R-:W-:-:S04]  /*0060*/  UISETP.NE.U32.AND UP0, UPT, UR4, URZ, UPT ;  /* 0x000000ff0400728c */ /* 0x008fc8000bf05070 */
[----:B------:R-:W-:Y:S01]  /*0070*/  UISETP.NE.AND.EX UP0, UPT, UR5, URZ, UPT, UP0 ;  /* 0x000000ff0500728c */ /* 0x000fe2000bf05300 */
[----:B--2---:R-:W-:-:S05]  /*0080*/  SHF.R.U32.HI R101, RZ, 0x5, R108 ;  /* 0x00000005ff657819 */ /* 0x004fca000001166c */
[----:B------:R-:W2:Y:S02]  /*0090*/  SHFL.IDX PT, R0, R101, RZ, 0x1f ;  /* 0x00001fff65007589 */ /* 0x000ea400000e0000 */
[----:B--2---:R-:W-:Y:S01]  /*00a0*/  R2UR UR8, R0 ;  /* 0x00000000000872ca */ /* 0x004fe200000e0000 */
[----:B-1--4-:R-:W-:-:S14]  /*00b0*/  BRA.U UP0, `(.L_x_0) ;  /* 0x00000001002c7547 */ /* 0x012fdc000b800000 */
[----:B------:R-:W1:Y:S02]  /*00c0*/  LDCU.64 UR6, c[0x0][0x888] ;  /* 0x00011100ff0677ac */ /* 0x000e640008000a00 */
[----:B-1----:R-:W-:-:S04]  /*00d0*/  UISETP.NE.U32.AND UP0, UPT, UR6, URZ, UPT ;  /* 0x000000ff0600728c */ /* 0x002fc8000bf05070 */
[----:B------:R-:W-:-:S09]  /*00e0*/  UISETP.NE.AND.EX UP0, UPT, UR7, URZ, UPT, UP0 ;  /* 0x000000ff0700728c */ /* 0x000fd2000bf05300 */
[----:B------:R-:W-:Y:S05]  /*00f0*/  BRA.U !UP0, `(.L_x_1) ;  /* 0x0000000108107547 */ /* 0x000fea000b800000 */
[----:B------:R-:W1:Y:S02]  /*0100*/  LDC.64 R2, c[0x0][0x888] ;  /* 0x00022200ff027b82 */ /* 0x000e640000000a00 */
[----:B-1----:R1:W5:Y:S01]  /*0110*/  LDG.E R49, desc[UR46][R2.64] ;  /* 0x0000002e02317981 */ /* 0x002362000c1e1900 */
[----:B------:R-:W-:Y:S01]  /*0120*/  HFMA2 R96, -RZ, RZ, 0, 5.9604644775390625e-08 ;  /* 0x00000001ff607431 */ /* 0x000fe200000001ff */
[----:B------:R-:W-:Y:S05]  /*0130*/  BRA `(.L_x_0) ;  /* 0x00000000000c7947 */ /* 0x000fea0003800000 */
.L_x_1:
[----:B------:R-:W1:Y:S01]  /*0140*/  LDCU UR6, c[0x0][0x880] ;  /* 0x00011000ff0677ac */ /* 0x000e620008000800 */
[----:B------:R-:W-:Y:S01]  /*0150*/  HFMA2 R96, -RZ, RZ, 0, 5.9604644775390625e-08 ;  /* 0x00000001ff607431 */ /* 0x000fe200000001ff */
[----:B-1----:R-:W-:-:S07]  /*0160*/  MOV R49, UR6 ;  /* 0x0000000600317c02 */ /* 0x002fce0008000f00 */
.L_x_0:
[----:B------:R-:W2:Y:S02]  /*0170*/  LDCU.64 UR6, c[0x0][0x8b0] ;  /* 0x00011600ff0677ac */ /* 0x000ea40008000a00 */
[----:B--2---:R-:W-:-:S04]  /*0180*/  UISETP.NE.U32.AND UP0, UPT, UR6, URZ, UPT ;  /* 0x000000ff0600728c */ /* 0x004fc8000bf05070 */
[----:B------:R-:W-:-:S09]  /*0190*/  UISETP.NE.AND.EX UP0, UPT, UR7, URZ, UPT, UP0 ;  /* 0x000000ff0700728c */ /* 0x000fd2000bf05300 */
[----:B------:R-:W-:Y:S05]  /*01a0*/  BRA.U UP0, `(.L_x_2) ;  /* 0x0000000100247547 */ /* 0x000fea000b800000 */
[----:B------:R-:W2:Y:S02]  /*01b0*/  LDCU.64 UR6, c[0x0][0x8a8] ;  /* 0x00011500ff0677ac */ /* 0x000ea40008000a00 */
[----:B--2---:R-:W-:-:S04]  /*01c0*/  UISETP.NE.U32.AND UP0, UPT, UR6, URZ, UPT ;  /* 0x000000ff0600728c */ /* 0x004fc8000bf05070 */
[----:B------:R-:W-:-:S09]  /*01d0*/  UISETP.NE.AND.EX UP0, UPT, UR7, URZ, UPT, UP0 ;  /* 0x000000ff0700728c */ /* 0x000fd2000bf05300 */
[----:B------:R-:W-:Y:S05]  /*01e0*/  BRA.U !UP0, `(.L_x_3) ;  /* 0x00000001080c7547 */ /* 0x000fea000b800000 */
[----:B-1----:R-:W1:Y:S02]  /*01f0*/  LDC.64 R2, c[0x0][0x8a8] ;  /* 0x00022a00ff027b82 */ /* 0x002e640000000a00 */
[----:B-1----:R2:W5:Y:S01]  /*0200*/  LDG.E R47, desc[UR46][R2.64] ;  /* 0x0000002e022f7981 */ /* 0x002562000c1e1900 */
[----:B------:R-:W-:Y:S05]  /*0210*/  BRA `(.L_x_2) ;  /* 0x0000000000087947 */ /* 0x000fea0003800000 */
.L_x_3:
[----:B------:R-:W2:Y:S02]  /*0220*/  LDCU UR6, c[0x0][0x8a0] ;  /* 0x00011400ff0677ac */ /* 0x000ea40008000800 */
[----:B--2---:R-:W-:Y:S02]  /*0230*/  MOV R47, UR6 ;  /* 0x00000006002f7c02 */ /* 0x004fe40008000f00 */
.L_x_2:
[----:B------:R-:W-:Y:S01]  /*0240*/  IMAD.U32 R0, RZ, RZ, UR8 ;  /* 0x00000008ff007e24 */ /* 0x000fe2000f8e00ff */
[----:B------:R-:W-:Y:S04]  /*0250*/  BSSY.RECONVERGENT B0, `(.L_x_4) ;  /* 0x000000c000007945 */ /* 0x000fe80003800200 */
[C---:B------:R-:W-:Y:S02]  /*0260*/  ISETP.NE.OR P1, PT, R0.reuse, 0x1, !P5 ;  /* 0x000000010000780c */ /* 0x040fe40006f25670 */
[----:B------:R-:W-:-:S11]  /*0270*/  ISETP.NE.OR P0, PT, R0, 0x3, !P5 ;  /* 0x000000030000780c */ /* 0x000fd60006f05670 */
[----:B------:R-:W-:Y:S05]  /*0280*/  @P1 BRA `(.L_x_5) ;  /* 0x0000000000201947 */ /* 0x000fea0003800000 */
[----:B------:R-:W3:Y:S02]  /*0290*/  LDCU.64 UR6, c[0x0][0x348] ;  /* 0x00006900ff0677ac */ /* 0x000ee40008000a00 */
[----:B---3--:R-:W-:Y:S02]  /*02a0*/  UIADD3 UR10, UP1, UPT, UR6, 0x80, URZ ;  /* 0x00000080060a7890 */ /* 0x008fe4000ff3e0ff */
[----:B------:R-:W-:Y:S02]  /*02b0*/  UIADD3 UR6, UP0, UPT, UR6, 0x180, URZ ;  /* 0x0000018006067890 */ /* 0x000fe4000ff1e0ff */
[----:B------:R-:W-:Y:S02]  /*02c0*/  UIADD3.X UR11, UPT, UPT, URZ, UR7, URZ, UP1, !UPT ;  /* 0x00000007ff0b7290 */ /* 0x000fe40008ffe4ff */
[----:B------:R-:W-:-:S07]  /*02d0*/  UIADD3.X UR7, UPT, UPT, URZ, UR7, URZ, UP0, !UPT ;  /* 0x00000007ff077290 */ /* 0x000fce00087fe4ff */
[----:B------:R3:W-:Y:S02]  /*02e0*/  UTMACCTL.PF [UR10] ;  /* 0x000000000a0079b9 */ /* 0x0007e40008040000 */
[----:B------:R3:W-:Y:S02]  /*02f0*/  UTMACCTL.PF [UR6] ;  /* 0x00000000060079b9 */ /* 0x0007e40008040000 */
[----:B---3--:R-:W-:Y:S01]  /*0300*/  NOP ;  /* 0x0000000000007918 */ /* 0x008fe20000000000 */
.L_x_5:
[----:B------:R-:W-:Y:S05]  /*0310*/  BSYNC.RECONVERGENT B0 ;  /* 0x0000000000007941 */ /* 0x000fea0003800200 */
.L_x_4:
[----:B------:R-:W-:Y:S04]  /*0320*/  BSSY.RECONVERGENT B0, `(.L_x_6) ;  /* 0x000000a000007945 */ /* 0x000fe80003800200 */
        /* <DEDUP_REMOVED lines=9> */
.L_x_7:
[----:B------:R-:W-:Y:S05]  /*03c0*/  BSYNC.RECONVERGENT B0 ;  /* 0x0000000000007941 */ /* 0x000fea0003800200 */
.L_x_6:
[----:B------:R-:W3:Y:S01]  /*03d0*/  LDCU.64 UR6, c[0x0][0x888] ;  /* 0x00011100ff0677ac */ /* 0x000ee20008000a00 */
[----:B------:R-:W-:Y:S02]  /*03e0*/  UISETP.EQ.U32.AND UP1, UPT, UR4, URZ, UPT ;  /* 0x000000ff0400728c */ /* 0x000fe4000bf22070 */
[----:B------:R-:W-:Y:S02]  /*03f0*/  UPLOP3.LUT UP2, UPT, UPT, UPT, UPT, 0x80, 0x8 ;  /* 0x000000000008789c */ /* 0x000fe40003f4f070 */
[----:B---3--:R-:W-:-:S04]  /*0400*/  UISETP.NE.U32.AND UP0, UPT, UR6, URZ, UPT ;  /* 0x000000ff0600728c */ /* 0x008fc8000bf05070 */
[----:B------:R-:W-:-:S04]  /*0410*/  UISETP.NE.AND.EX UP0, UPT, UR7, URZ, UPT, UP0 ;  /* 0x000000ff0700728c */ /* 0x000fc8000bf05300 */
[----:B------:R-:W-:-:S04]  /*0420*/  UISETP.EQ.OR.EX UP3, UPT, UR5, URZ, !UP0, UP1 ;  /* 0x000000ff0500728c */ /* 0x000fc8000c762710 */
[----:B------:R-:W-:-:S05]  /*0430*/  UP2UR UR50, UPR, URZ, 0x8 ;  /* 0x00000008ff327883 */ /* 0x000fca0008000000 */
[----:B------:R-:W-:Y:S07]  /*0440*/  BRA.U !UP3, `(.L_x_8) ;  /* 0x000000010b207547 */ /* 0x000fee000b800000 */
[----:B------:R-:W-:Y:S01]  /*0450*/  UISETP.NE.U32.AND UP2, UPT, UR4, URZ, UPT ;  /* 0x000000ff0400728c */ /* 0x000fe2000bf45070 */
[----:B-----5:R-:W-:Y:S01]  /*0460*/  FSETP.NEU.AND P0, PT, R49, RZ, PT ;  /* 0x000000ff3100720b */ /* 0x020fe20003f0d000 */
[----:B------:R-:W-:Y:S02]  /*0470*/  USEL UR4, URZ, 0xffffffff, UP0 ;  /* 0xffffffffff047887 */ /* 0x000fe40008000000 */
[----:B------:R-:W-:-:S10]  /*0480*/  UISETP.NE.AND.EX UP2, UPT, UR5, URZ, UPT, UP2 ;  /* 0x000000ff0500728c */ /* 0x000fd4000bf45320 */
[----:B------:R-:W-:Y:S01]  /*0490*/  VOTEU.ANY UP1, P0 ;  /* 0x0000000000ff7886 */ /* 0x000fe20000020100 */
[----:B------:R-:W-:-:S04]  /*04a0*/  @!UP2 USEL UR4, URZ, 0xffffffff, UP1 ;  /* 0xffffffffff04a887 */ /* 0x000fc80008800000 */
[----:B------:R-:W-:-:S04]  /*04b0*/  ULOP3.LUT UR4, UR4, 0x1, URZ, 0xc0, !UPT ;  /* 0x0000000104047892 */ /* 0x000fc8000f8ec0ff */
[----:B------:R-:W-:-:S11]  /*04c0*/  UISETP.NE.U32.AND UP2, UPT, UR4, 0x1, UPT ;  /* 0x000000010400788c */ /* 0x000fd6000bf45070 */
.L_x_8:
[----:B-12---:R-:W1:Y:S01]  /*04d0*/  SHFL.IDX PT, R2, R101, RZ, 0x1f ;  /* 0x00001fff65027589 */ /* 0x006e6200000e0000 */
[----:B------:R-:W-:-:S04]  /*04e0*/  UISETP.NE.AND UP1, UPT, UR8, 0x2, UPT ;  /* 0x000000020800788c */ /* 0x000fc8000bf25270 */
[----:B------:R-:W-:Y:S01]  /*04f0*/  USEL UR6, URZ, 0x1, UP1 ;  /* 0x00000001ff067887 */ /* 0x000fe20008800000 */
[----:B-1----:R-:W-:-:S13]  /*0500*/  ISETP.NE.AND P0, PT, R2, RZ, PT ;  /* 0x000000ff0200720c */ /* 0x002fda0003f05270 */
[----:B------:R-:W-:Y:S05]  /*0510*/  @P0 BRA `(.L_x_9) ;  /* 0x0000000000500947 */ /* 0x000fea0003800000 */
[----:B------:R-:W1:Y:S01]  /*0520*/  S2UR UR5, SR_CgaCtaId ;  /* 0x00000000000579c3 */ /* 0x000e620000008800 */
[----:B------:R-:W-:Y:S01]  /*0530*/  UMOV UR7, 0x400 ;  /* 0x0000040000077882 */ /* 0x000fe20000000000 */
[----:B------:R-:W-:Y:S01]  /*0540*/  UMOV UR4, 0x1 ;  /* 0x0000000100047882 */ /* 0x000fe20000000000 */
[----:B------:R-:W-:Y:S01]  /*0550*/  ELECT P0, URZ, PT ;  /* 0x0000000000ff782f */ /* 0x000fe20003800000 */
[----:B------:R-:W-:-:S04]  /*0560*/  UIADD3 UR10, UPT, UPT, -UR4, 0x100000, URZ ;  /* 0x00100000040a7890 */ /* 0x000fc8000fffe1ff */
[----:B------:R-:W-:Y:S02]  /*0570*/  USHF.L.U32 UR11, UR10, 0xb, URZ ;  /* 0x0000000b0a0b7899 */ /* 0x000fe400080006ff */
[----:B------:R-:W-:Y:S02]  /*0580*/  USHF.L.U32 UR10, UR10, 0x1, URZ ;  /* 0x000000010a0a7899 */ /* 0x000fe400080006ff */
[----:B-1----:R-:W-:Y:S01]  /*0590*/  ULEA UR5, UR5, UR7, 0x18 ;  /* 0x0000000705057291 */ /* 0x002fe2000f8ec0ff */
[----:B------:R-:W1:Y:S11]  /*05a0*/  FENCE.VIEW.ASYNC.S ;  /* 0x00000000000073c6 */ /* 0x000e760000000000 */
[----:B-1----:R1:W2:Y:S01]  /*05b0*/  SYNCS.EXCH.64 URZ, [UR5], UR10 ;  /* 0x0000000a05ff75b2 */ /* 0x0022a20008000100 */
[----:B------:R1:W3:Y:S01]  /*05c0*/  SYNCS.EXCH.64 URZ, [UR5+0x28], UR10 ;  /* 0x0000280a05ff75b2 */ /* 0x0002e20008000100 */
[----:B------:R1:W4:Y:S01]  /*05d0*/  SYNCS.EXCH.64 URZ, [UR5+0x8], UR10 ;  /* 0x0000080a05ff75b2 */ /* 0x0003220008000100 */
[----:B------:R1:W1:Y:S01]  /*05e0*/  SYNCS.EXCH.64 URZ, [UR5+0x30], UR10 ;  /* 0x0000300a05ff75b2 */ /* 0x0002620008000100 */
[----:B------:R1:W1:Y:S01]  /*05f0*/  SYNCS.EXCH.64 URZ, [UR5+0x10], UR10 ;  /* 0x0000100a05ff75b2 */ /* 0x0002620008000100 */
[----:B------:R1:W1:Y:S01]  /*0600*/  SYNCS.EXCH.64 URZ, [UR5+0x38], UR10 ;  /* 0x0000380a05ff75b2 */ /* 0x0002620008000100 */
[----:B------:R1:W1:Y:S01]  /*0610*/  SYNCS.EXCH.64 URZ, [UR5+0x18], UR10 ;  /* 0x0000180a05ff75b2 */ /* 0x0002620008000100 */
[----:B------:R1:W1:Y:S01]  /*0620*/  SYNCS.EXCH.64 URZ, [UR5+0x40], UR10 ;  /* 0x0000400a05ff75b2 */ /* 0x0002620008000100 */
[----:B------:R1:W1:Y:S01]  /*0630*/  SYNCS.EXCH.64 URZ, [UR5+0x20], UR10 ;  /* 0x0000200a05ff75b2 */ /* 0x0002620008000100 */
[----:B------:R1:W1:Y:S01]  /*0640*/  SYNCS.EXCH.64 URZ, [UR5+0x48], UR10 ;  /* 0x0000480a05ff75b2 */ /* 0x0002620008000100 */
[----:B------:R-:W-:Y:S01]  /*0650*/  NOP ;  /* 0x0000000000007918 */ /* 0x000fe20000000000 */
.L_x_9:
[----:B------:R-:W2:Y:S01]  /*0660*/  SHFL.IDX PT, R2, R101, RZ, 0x1f ;  /* 0x00001fff65027589 */ /* 0x000ea200000e0000 */
[----:B------:R-:W-:Y:S01]  /*0670*/  NOP ;  /* 0x0000000000007918 */ /* 0x000fe20000000000 */
[----:B--2---:R-:W-:-:S13]  /*0680*/  ISETP.NE.AND P0, PT, R2, 0x1, PT ;  /* 0x000000010200780c */ /* 0x004fda0003f05270 */
[----:B------:R-:W-:Y:S05]  /*0690*/  @P0 BRA `(.L_x_10) ;  /* 0x0000000000580947 */ /* 0x000fea0003800000 */
[----:B------:R-:W2:Y:S01]  /*06a0*/  S2UR UR7, SR_CgaCtaId ;  /* 0x00000000000779c3 */ /* 0x000ea20000008800 */
[----:B------:R-:W-:Y:S01]  /*06b0*/  UMOV UR9, 0x400 ;  /* 0x0000040000097882 */ /* 0x000fe20000000000 */
[----:B-1----:R-:W-:Y:S01]  /*06c0*/  UMOV UR5, 0x20 ;  /* 0x0000002000057882 */ /* 0x002fe20000000000 */
[----:B------:R-:W-:Y:S01]  /*06d0*/  UMOV UR4, 0x80 ;  /* 0x0000008000047882 */ /* 0x000fe20000000000 */
[----:B------:R-:W-:-:S04]  /*06e0*/  UIADD3 UR10, UPT, UPT, -UR5, 0x100000, URZ ;  /* 0x00100000050a7890 */ /* 0x000fc8000fffe1ff */
[----:B------:R-:W-:Y:S02]  /*06f0*/  USHF.L.U32 UR11, UR10, 0xb, URZ ;  /* 0x0000000b0a0b7899 */ /* 0x000fe400080006ff */
[----:B------:R-:W-:Y:S02]  /*0700*/  USHF.L.U32 UR10, UR10, 0x1, URZ ;  /* 0x000000010a0a7899 */ /* 0x000fe400080006ff */
[----:B------:R-:W-:-:S04]  /*0710*/  UIADD3 UR4, UPT, UPT, -UR4, 0x100000, URZ ;  /* 0x0010000004047890 */ /* 0x000fc8000fffe1ff */
[----:B------:R-:W-:Y:S02]  /*0720*/  USHF.L.U32 UR5, UR4, 0xb, URZ ;  /* 0x0000000b04057899 */ /* 0x000fe400080006ff */
[----:B------:R-:W-:Y:S01]  /*0730*/  USHF.L.U32 UR4, UR4, 0x1, URZ ;  /* 0x0000000104047899 */ /* 0x000fe200080006ff */
[----:B------:R-:W-:Y:S01]  /*0740*/  ELECT P0, URZ, PT ;  /* 0x0000000000ff782f */ /* 0x000fe20003800000 */
[----:B--2---:R-:W-:Y:S01]  /*0750*/  ULEA UR7, UR7, UR9, 0x18 ;  /* 0x0000000907077291 */ /* 0x004fe2000f8ec0ff */
[----:B------:R-:W1:Y:S11]  /*0760*/  FENCE.VIEW.ASYNC.S ;  /* 0x00000000000073c6 */ /* 0x000e760000000000 */
[----:B-1----:R2:W1:Y:S01]  /*0770*/  SYNCS.EXCH.64 URZ, [UR7+0x50], UR10 ;  /* 0x0000500a07ff75b2 */ /* 0x0024620008000100 */
[----:B------:R2:W1:Y:S01]  /*0780*/  SYNCS.EXCH.64 URZ, [UR7+0x70], UR4 ;  /* 0x0000700407ff75b2 */ /* 0x0004620008000100 */
[----:B------:R2:W1:Y:S01]  /*0790*/  SYNCS.EXCH.64 URZ, [UR7+0x58], UR10 ;  /* 0x0000580a07ff75b2 */ /* 0x0004620008000100 */
[----:B------:R2:W1:Y:S01]  /*07a0*/  SYNCS.EXCH.64 URZ, [UR7+0x78], UR4 ;  /* 0x0000780407ff75b2 */ /* 0x0004620008000100 */
[----:B------:R2:W1:Y:S01]  /*07b0*/  SYNCS.EXCH.64 URZ, [UR7+0x60], UR10 ;  /* 0x0000600a07ff75b2 */ /* 0x0004620008000100 */
[----:B------:R2:W1:Y:S01]  /*07c0*/  SYNCS.EXCH.64 URZ, [UR7+0x80], UR4 ;  /* 0x0000800407ff75b2 */ /* 0x0004620008000100 */
[----:B------:R2:W1:Y:S01]  /*07d0*/  SYNCS.EXCH.64 URZ, [UR7+0x68], UR10 ;  /* 0x0000680a07ff75b2 */ /* 0x0004620008000100 */
[----:B------:R2:W1:Y:S02]  /*07e0*/  SYNCS.EXCH.64 URZ, [UR7+0x88], UR4 ;  /* 0x0000880407ff75b2 */ /* 0x0004640008000100 */
[----:B--2---:R-:W-:Y:S01]  /*07f0*/  NOP ;  /* 0x0000000000007918 */ /* 0x004fe20000000000 */
.L_x_10:
[----:B------:R-:W2:Y:S01]  /*0800*/  SHFL.IDX PT, R2, R101, RZ, 0x1f ;  /* 0x00001fff65027589 */ /* 0x000ea200000e0000 */
[----:B------:R-:W-:Y:S01]  /*0810*/  NOP ;  /* 0x0000000000007918 */ /* 0x000fe20000000000 */
[----:B--2---:R-:W-:-:S13]  /*0820*/  ISETP.NE.AND P0, PT, R2, 0x3, PT ;  /* 0x000000030200780c */ /* 0x004fda0003f05270 */
[----:B------:R-:W-:Y:S05]  /*0830*/  @P0 BRA `(.L_x_11) ;  /* 0x0000000000300947 */ /* 0x000fea0003800000 */
[----:B-1----:R-:W1:Y:S01]  /*0840*/  S2UR UR5, SR_CgaCtaId ;  /* 0x00000000000579c3 */ /* 0x002e620000008800 */
        /* <DEDUP_REMOVED lines=8> */
[----:B-1----:R2:W1:Y:S01]  /*08d0*/  SYNCS.EXCH.64 URZ, [UR5+0x90], UR10 ;  /* 0x0000900a05ff75b2 */ /* 0x0024620008000100 */
[----:B------:R2:W1:Y:S02]  /*08e0*/  SYNCS.EXCH.64 URZ, [UR5+0x98], UR10 ;  /* 0x0000980a05ff75b2 */ /* 0x0004640008000100 */
[----:B--2---:R-:W-:Y:S01]  /*08f0*/  NOP ;  /* 0x0000000000007918 */ /* 0x004fe20000000000 */
.L_x_11:
[----:B------:R-:W2:Y:S01]  /*0900*/  SHFL.IDX PT, R2, R101, RZ, 0x1f ;  /* 0x00001fff65027589 */ /* 0x000ea200000e0000 */
[----:B------:R-:W-:Y:S01]  /*0910*/  NOP ;  /* 0x0000000000007918 */ /* 0x000fe20000000000 */
[----:B--2---:R-:W-:-:S13]  /*0920*/  ISETP.NE.AND P0, PT, R2, 0x4, PT ;  /* 0x000000040200780c */ /* 0x004fda0003f05270 */
[----:B------:R-:W-:Y:S05]  /*0930*/  @P0 BRA `(.L_x_12) ;  /* 0x00000000004c0947 */ /* 0x000fea0003800000 */
[----:B-1----:R-:W1:Y:S01]  /*0940*/  S2UR UR5, SR_CgaCtaId ;  /* 0x00000000000579c3 */ /* 0x002e620000008800 */
[----:B------:R-:W-:Y:S01]  /*0950*/  UMOV UR9, 0x100 ;  /* 0x0000010000097882 */ /* 0x000fe20000000000 */
[----:B------:R-:W-:Y:S01]  /*0960*/  UMOV UR7, 0x400 ;  /* 0x0000040000077882 */ /* 0x000fe20000000000 */
[----:B------:R-:W-:Y:S01]  /*0970*/  USEL UR9, UR9, 0xe0, UP2 ;  /* 0x000000e009097887 */ /* 0x000fe20009000000 */
[----:B------:R-:W-:Y:S01]  /*0980*/  UMOV UR4, 0x1 ;  /* 0x0000000100047882 */ /* 0x000fe20000000000 */
[----:B------:R-:W-:Y:S01]  /*0990*/  ELECT P0, URZ, PT ;  /* 0x0000000000ff782f */ /* 0x000fe20003800000 */
[----:B------:R-:W-:-:S04]  /*09a0*/  UIADD3 UR10, UPT, UPT, -UR4, 0x100000, URZ ;  /* 0x00100000040a7890 */ /* 0x000fc8000fffe1ff */
[----:B------:R-:W-:Y:S02]  /*09b0*/  USHF.L.U32 UR11, UR10, 0xb, URZ ;  /* 0x0000000b0a0b7899 */ /* 0x000fe400080006ff */
[----:B------:R-:W-:Y:S02]  /*09c0*/  USHF.L.U32 UR10, UR10, 0x1, URZ ;  /* 0x000000010a0a7899 */ /* 0x000fe400080006ff */
[----:B------:R-:W-:-:S04]  /*09d0*/  UIADD3 UR12, UPT, UPT, -UR9, 0x100000, URZ ;  /* 0x00100000090c7890 */ /* 0x000fc8000fffe1ff */
[----:B------:R-:W-:Y:S02]  /*09e0*/  USHF.L.U32 UR13, UR12, 0xb, URZ ;  /* 0x0000000b0c0d7899 */ /* 0x000fe400080006ff */
[----:B------:R-:W-:Y:S02]  /*09f0*/  USHF.L.U32 UR12, UR12, 0x1, URZ ;  /* 0x000000010c0c7899 */ /* 0x000fe400080006ff */
[----:B-1----:R-:W-:Y:S01]  /*0a00*/  ULEA UR5, UR5, UR7, 0x18 ;  /* 0x0000000705057291 */ /* 0x002fe2000f8ec0ff */
[----:B------:R-:W1:Y:S11]  /*0a10*/  FENCE.VIEW.ASYNC.S ;  /* 0x00000000000073c6 */ /* 0x000e760000000000 */
[----:B-1----:R2:W1:Y:S01]  /*0a20*/  SYNCS.EXCH.64 URZ, [UR5+0xa0], UR10 ;  /* 0x0000a00a05ff75b2 */ /* 0x0024620008000100 */
[----:B------:R2:W1:Y:S01]  /*0a30*/  SYNCS.EXCH.64 URZ, [UR5+0xb0], UR12 ;  /* 0x0000b00c05ff75b2 */ /* 0x0004620008000100 */
[----:B------:R2:W1:Y:S01]  /*0a40*/  SYNCS.EXCH.64 URZ, [UR5+0xa8], UR10 ;  /* 0x0000a80a05ff75b2 */ /* 0x0004620008000100 */
[----:B------:R2:W1:Y:S02]  /*0a50*/  SYNCS.EXCH.64 URZ, [UR5+0xb8], UR12 ;  /* 0x0000b80c05ff75b2 */ /* 0x0004640008000100 */
[----:B--2---:R-:W-:Y:S01]  /*0a60*/  NOP ;  /* 0x0000000000007918 */ /* 0x004fe20000000000 */
.L_x_12:
        /* <DEDUP_REMOVED lines=26> */
.L_x_13:
        /* <DEDUP_REMOVED lines=18> */
.L_x_14:
[----:B-1----:R-:W1:Y:S01]  /*0d30*/  S2UR UR5, SR_CTAID.X ;  /* 0x00000000000579c3 */ /* 0x002e620000002500 */
[----:B------:R-:W-:-:S05]  /*0d40*/  CS2R.32 R95, SR_CgaSize ;  /* 0x00000000005f7805 */ /* 0x000fca0000008a00 */
[----:B------:R-:W-:-:S05]  /*0d50*/  IMAD R95, R95, -0xa0, RZ ;  /* 0xffffff605f5f7824 */ /* 0x000fca00078e02ff */
[----:B------:R-:W-:-:S14]  /*0d60*/  R2UR UR9, R95 ;  /* 0x000000005f0972ca */ /* 0x000fdc00000e0000 */
[----:B------:R-:W2:Y:S01]  /*0d70*/  LDCU UR9, c[0x0][UR9+0x2b0] ;  /* 0x00005600090977ac */ /* 0x000ea20008000800 */
[----:B------:R-:W-:Y:S01]  /*0d80*/  NOP ;  /* 0x0000000000007918 */ /* 0x000fe20000000000 */
[----:B------:R-:W-:-:S05]  /*0d90*/  CS2R.32 R95, SR_CgaSize ;  /* 0x00000000005f7805 */ /* 0x000fca0000008a00 */
[----:B------:R-:W-:-:S05]  /*0da0*/  IMAD R95, R95, -0xa0, RZ ;  /* 0xffffff605f5f7824 */ /* 0x000fca00078e02ff */
[----:B------:R-:W-:-:S14]  /*0db0*/  R2UR UR7, R95 ;  /* 0x000000005f0772ca */ /* 0x000fdc00000e0000 */
[----:B------:R-:W3:Y:S01]  /*0dc0*/  LDCU UR7, c[0x0][UR7+0x2b4] ;  /* 0x00005680070777ac */ /* 0x000ee20008000800 */
[----:B------:R-:W4:Y:S08]  /*0dd0*/  S2UR UR4, SR_CTAID.Y ;  /* 0x00000000000479c3 */ /* 0x000f300000002600 */
[----:B------:R-:W3:Y:S01]  /*0de0*/  LDC R10, c[0x0][0xb24] ;  /* 0x0002c900ff0a7b82 */ /* 0x000ee20000000800 */
[----:B-1----:R-:W-:-:S02]  /*0df0*/  I2FP.F32.U32 R95, UR5 ;  /* 0x00000005005f7c45 */ /* 0x002fc40008201000 */
[----:B------:R-:W-:-:S05]  /*0e00*/  CS2R.32 R3, SR_CgaSize ;  /* 0x0000000000037805 */ /* 0x000fca0000008a00 */
[----:B------:R-:W-:-:S06]  /*0e10*/  IMAD R3, R3, -0xa0, RZ ;  /* 0xffffff6003037824 */ /* 0x000fcc00078e02ff */
[----:B------:R-:W1:Y:S01]  /*0e20*/  LDC R3, c[0x0][R3+0x2a0] ;  /* 0x0000a80003037b82 */ /* 0x000e620000000800 */
[----:B------:R-:W-:Y:S01]  /*0e30*/  MOV R15, UR5 ;  /* 0x00000005000f7c02 */ /* 0x000fe20008000f00 */
[----:B--2---:R-:W-:Y:S01]  /*0e40*/  FMUL R95, R95, UR9 ;  /* 0x000000095f5f7c20 */ /* 0x004fe20008400000 */
[----:B----4-:R-:W-:Y:S02]  /*0e50*/  I2FP.F32.U32 R94, UR4 ;  /* 0x00000004005e7c45 */ /* 0x010fe40008201000 */
[----:B------:R-:W-:-:S05]  /*0e60*/  CS2R.32 R2, SR_CgaSize ;  /* 0x0000000000027805 */ /* 0x000fca0000008a00 */
[----:B------:R-:W-:-:S06]  /*0e70*/  IMAD R2, R2, -0xa0, RZ ;  /* 0xffffff6002027824 */ /* 0x000fcc00078e02ff */
[----:B------:R-:W2:Y:S01]  /*0e80*/  LDC R2, c[0x0][R2+0x2a4] ;  /* 0x0000a90002027b82 */ /* 0x000ea20000000800 */
[----:B------:R-:W-:Y:S01]  /*0e90*/  MOV R14, UR4 ;  /* 0x00000004000e7c02 */ /* 0x000fe20008000f00 */
[----:B------:R-:W4:Y:S01]  /*0ea0*/  F2I.U32.TRUNC.NTZ R95, R95 ;  /* 0x0000005f005f7305 */ /* 0x000f22000020f000 */
[----:B---3--:R-:W-:-:S05]  /*0eb0*/  FMUL R94, R94, UR7 ;  /* 0x000000075e5e7c20 */ /* 0x008fca0008400000 */
[----:B------:R-:W-:Y:S01]  /*0ec0*/  BAR.SYNC.DEFER_BLOCKING 0x0 ;  /* 0x0000000000007b1d */ /* 0x000fe20000010000 */
[----:B------:R-:W-:-:S05]  /*0ed0*/  ISETP.GE.AND P0, PT, R10, 0x1, PT ;  /* 0x000000010a00780c */ /* 0x000fca0003f06270 */
[----:B------:R-:W3:Y:S02]  /*0ee0*/  F2I.U32.TRUNC.NTZ R94, R94 ;  /* 0x0000005e005e7305 */ /* 0x000ee4000020f000 */
[----:B------:R-:W2:Y:S01]  /*0ef0*/  S2UR UR36, SR_CTAID.Z ;  /* 0x00000000002479c3 */ /* 0x000ea20000002700 */
[----:B----4-:R-:W-:-:S05]  /*0f00*/  IADD3 R95, PT, PT, -R95, RZ, RZ ;  /* 0x000000ff5f5f7210 */ /* 0x010fca0007ffe1ff */
[----:B-1----:R-:W-:Y:S01]  /*0f10*/  IMAD R95, R3, R95, UR5 ;  /* 0x00000005035f7e24 */ /* 0x002fe2000f8e025f */
[----:B---3--:R-:W-:-:S05]  /*0f20*/  IADD3 R94, PT, PT, -R94, RZ, RZ ;  /* 0x000000ff5e5e7210 */ /* 0x008fca0007ffe1ff */
[----:B--2---:R-:W-:Y:S01]  /*0f30*/  IMAD R94, R2, R94, UR4 ;  /* 0x00000004025e7e24 */ /* 0x004fe2000f8e025e */
[----:B------:R-:W-:Y:S06]  /*0f40*/  @!P0 BRA `(.L_x_15) ;  /* 0x0000000000b88947 */ /* 0x000fec0003800000 */
[----:B------:R-:W1:Y:S01]  /*0f50*/  LDC.64 R4, c[0x0][0xb18] ;  /* 0x0002c600ff047b82 */ /* 0x000e620000000a00 */
[----:B------:R-:W-:-:S07]  /*0f60*/  ISETP.NE.AND P0, PT, R10, 0x1, PT ;  /* 0x000000010a00780c */ /* 0x000fce0003f05270 */
[----:B------:R-:W2:Y:S08]  /*0f70*/  LDC R9, c[0x0][0xb0c] ;  /* 0x0002c300ff097b82 */ /* 0x000eb00000000800 */
[----:B------:R-:W3:Y:S08]  /*0f80*/  LDC R12, c[0x0][0x370] ;  /* 0x0000dc00ff0c7b82 */ /* 0x000ef00000000800 */
[----:B------:R-:W4:Y:S01]  /*0f90*/  LDC R11, c[0x0][0x374] ;  /* 0x0000dd00ff0b7b82 */ /* 0x000f220000000800 */
[----:B-1----:R-:W-:-:S07]  /*0fa0*/  ISETP.NE.AND P1, PT, R4, 0x1, PT ;  /* 0x000000010400780c */ /* 0x002fce0003f25270 */
[----:B------:R-:W3:Y:S01]  /*0fb0*/  LDC.64 R6, c[0x0][0xb10] ;  /* 0x0002c400ff067b82 */ /* 0x000ee20000000a00 */
[----:B--2---:R-:W-:-:S07]  /*0fc0*/  ISETP.NE.AND P2, PT, R9, 0x1, PT ;  /* 0x000000010900780c */ /* 0x004fce0003f45270 */
[----:B------:R-:W1:Y:S08]  /*0fd0*/  LDC R8, c[0x0][0xb20] ;  /* 0x0002c800ff087b82 */ /* 0x000e700000000800 */
[----:B------:R-:W2:Y:S01]  /*0fe0*/  LDC.64 R2, c[0x0][0xb28] ;  /* 0x0002ca00ff027b82 */ /* 0x000ea20000000a00 */
[----:B----4-:R-:W-:-:S04]  /*0ff0*/  IMAD.HI.U32 R13, R11, R5, RZ ;  /* 0x000000050b0d7227 */ /* 0x010fc800078e00ff */
[----:B------:R-:W-:-:S04]  /*1000*/  IMAD.HI.U32 R5, R14, R5, RZ ;  /* 0x000000050e057227 */ /* 0x000fc800078e00ff */
[----:B---3--:R-:W-:-:S05]  /*1010*/  IMAD.HI.U32 R16, R12, R6, RZ ;  /* 0x000000060c107227 */ /* 0x008fca00078e00ff */
[-C--:B------:R-:W-:Y:S01]  /*1020*/  @P2 SHF.R.U32.HI R12, RZ, R7.reuse, R16 ;  /* 0x00000007ff0c2219 */ /* 0x080fe20000011610 */
[----:B------:R-:W-:Y:S01]  /*1030*/  IMAD.HI.U32 R16, R15, R6, RZ ;  /* 0x000000060f107227 */ /* 0x000fe200078e00ff */
[-C--:B-1----:R-:W-:Y:S02]  /*1040*/  @P1 SHF.R.U32.HI R11, RZ, R8.reuse, R13 ;  /* 0x00000008ff0b1219 */ /* 0x082fe4000001160d */
[----:B------:R-:W-:Y:S02]  /*1050*/  SHF.R.U32.HI R5, RZ, R8, R5 ;  /* 0x00000008ff057219 */ /* 0x000fe40000011605 */
[----:B------:R-:W-:Y:S02]  /*1060*/  SHF.R.U32.HI R16, RZ, R7, R16 ;  /* 0x00000007ff107219 */ /* 0x000fe40000011610 */
[----:B------:R-:W-:Y:S01]  /*1070*/  SEL R5, R14, R5, !P1 ;  /* 0x000000050e057207 */ /* 0x000fe20004800000 */
[----:B--2---:R-:W-:Y:S01]  /*1080*/  IMAD.HI.U32 R13, R11, R2, RZ ;  /* 0x000000020b0d7227 */ /* 0x004fe200078e00ff */
[----:B------:R-:W-:-:S03]  /*1090*/  SEL R16, R15, R16, !P2 ;  /* 0x000000100f107207 */ /* 0x000fc60005000000 */
[----:B------:R-:W-:Y:S01]  /*10a0*/  IMAD.HI.U32 R6, R12, R2, RZ ;  /* 0x000000020c067227 */ /* 0x000fe200078e00ff */
[----:B------:R-:W-:-:S04]  /*10b0*/  @P0 SHF.R.U32.HI R11, RZ, R3, R13 ;  /* 0x00000003ff0b0219 */ /* 0x000fc8000001160d */
[----:B------:R-:W-:Y:S01]  /*10c0*/  @P0 SHF.R.U32.HI R12, RZ, R3, R6 ;  /* 0x00000003ff0c0219 */ /* 0x000fe20000011606 */
[----:B------:R-:W-:-:S04]  /*10d0*/  IMAD R11, R11, R10, RZ ;  /* 0x0000000a0b0b7224 */ /* 0x000fc800078e02ff */
[----:B------:R-:W-:Y:S01]  /*10e0*/  IMAD R6, R12, R10, RZ ;  /* 0x0000000a0c067224 */ /* 0x000fe200078e02ff */
[----:B------:R-:W-:-:S04]  /*10f0*/  ISETP.GE.AND P1, PT, R5, R11, PT ;  /* 0x0000000b0500720c */ /* 0x000fc80003f26270 */
[----:B------:R-:W-:Y:S01]  /*1100*/  ISETP.GE.OR P1, PT, R16, R6, P1 ;  /* 0x000000061000720c */ /* 0x000fe20000f26670 */
[----:B------:R-:W-:-:S05]  /*1110*/  IMAD.HI.U32 R6, R5, R2, RZ ;  /* 0x0000000205067227 */ /* 0x000fca00078e00ff */
[----:B------:R-:W-:-:S04]  /*1120*/  SHF.R.U32.HI R6, RZ, R3, R6 ;  /* 0x00000003ff067219 */ /* 0x000fc80000011606 */
[----:B------:R-:W-:-:S03]  /*1130*/  SEL R6, R5, R6, !P0 ;  /* 0x0000000605067207 */ /* 0x000fc60004000000 */
[----:B------:R-:W-:Y:S01]  /*1140*/  @!P1 IMAD.HI.U32 R7, R16, R2, RZ ;  /* 0x0000000210079227 */ /* 0x000fe200078e00ff */
[----:B------:R-:W-:-:S04]  /*1150*/  IADD3 R2, PT, PT, -R6, RZ, RZ ;  /* 0x000000ff06027210 */ /* 0x000fc80007ffe1ff */
[----:B------:R-:W-:Y:S01]  /*1160*/  @!P1 SHF.R.U32.HI R3, RZ, R3, R7 ;  /* 0x00000003ff039219 */ /* 0x000fe20000011607 */
[----:B------:R-:W-:Y:S01]  /*1170*/  IMAD R2, R10, R2, R5 ;  /* 0x000000020a027224 */ /* 0x000fe200078e0205 */
[----:B------:R-:W-:Y:S02]  /*1180*/  IADD3 R7, PT, PT, -R5, RZ, RZ ;  /* 0x000000ff05077210 */ /* 0x000fe40007ffe1ff */
[----:B------:R-:W-:-:S03]  /*1190*/  @!P1 SEL R3, R16, R3, !P0 ;  /* 0x0000000310039207 */ /* 0x000fc60004000000 */
[----:B------:R-:W-:Y:S02]  /*11a0*/  IMAD R7, R4, R7, R14 ;  /* 0x0000000704077224 */ /* 0x000fe400078e020e */
[--C-:B------:R-:W-:Y:S02]  /*11b0*/  @!P1 IMAD.IADD R6, R6, 0x1, -R3.reuse ;  /* 0x0000000106069824 */ /* 0x100fe400078e0a03 */
[----:B------:R-:W-:Y:S01]  /*11c0*/  @!P1 IMAD R3, R2, R12, R3 ;  /* 0x0000000c02039224 */ /* 0x000fe200078e0203 */
[----:B------:R-:W-:Y:S01]  /*11d0*/  IADD3 R2, PT, PT, -R16, RZ, RZ ;  /* 0x000000ff10027210 */ /* 0x000fe20007ffe1ff */
[----:B------:R-:W-:Y:S02]  /*11e0*/  @!P1 IMAD R5, R6, R10, R16 ;  /* 0x0000000a06059224 */ /* 0x000fe400078e0210 */
[----:B------:R-:W-:Y:S02]  /*11f0*/  @!P1 IMAD.MOV.U32 R16, RZ, RZ, R3 ;  /* 0x000000ffff109224 */ /* 0x000fe400078e0003 */
[----:B------:R-:W-:-:S02]  /*1200*/  IMAD R2, R9, R2, R15 ;  /* 0x0000000209027224 */ /* 0x000fc400078e020f */
[----:B------:R-:W-:Y:S02]  /*1210*/  IMAD R14, R5, R4, R7 ;  /* 0x00000004050e7224 */ /* 0x000fe400078e0207 */
[----:B------:R-:W-:Y:S02]  /*1220*/  IMAD R15, R16, R9, R2 ;  /* 0x00000009100f7224 */ /* 0x000fe400078e0202 */
.L_x_15:
[----:B------:R-:W1:Y:S01]  /*1230*/  LDCU UR4, c[0x0][0xb30] ;  /* 0x00016600ff0477ac */ /* 0x000e620008000800 */
[----:B------:R-:W2:Y:S08]  /*1240*/  S2UR UR37, SR_CgaCtaId ;  /* 0x00000000002579c3 */ /* 0x000eb00000008800 */
[----:B------:R-:W3:Y:S01]  /*1250*/  LDC R40, c[0x0][0xb24] ;  /* 0x0002c900ff287b82 */ /* 0x000ee20000000800 */
[----:B-1----:R-:W-:-:S09]  /*1260*/  UISETP.NE.AND UP1, UPT, UR4, 0x1, UPT ;  /* 0x000000010400788c */ /* 0x002fd2000bf25270 */
[----:B--2---:R-:W-:Y:S05]  /*1270*/  BRA.U UP1, `(.L_x_16) ;  /* 0x0000000101407547 */ /* 0x004fea000b800000 */
[----:B------:R-:W1:Y:S08]  /*1280*/  LDC.64 R4, c[0x0][0xb10] ;  /* 0x0002c400ff047b82 */ /* 0x000e700000000a00 */
[----:B------:R-:W2:Y:S08]  /*1290*/  LDC.64 R2, c[0x0][0xb18] ;  /* 0x0002c600ff027b82 */ /* 0x000eb00000000a00 */
[----:B------:R-:W4:Y:S08]  /*12a0*/  LDC R6, c[0x0][0xb20] ;  /* 0x0002c800ff067b82 */ /* 0x000f300000000800 */
[----:B------:R-:W3:Y:S01]  /*12b0*/  LDC R7, c[0x0][0xb0c] ;  /* 0x0002c300ff077b82 */ /* 0x000ee20000000800 */
[----:B-1----:R-:W-:-:S05]  /*12c0*/  IMAD.HI.U32 R4, R15, R4, RZ ;  /* 0x000000040f047227 */ /* 0x002fca00078e00ff */
[----:B------:R-:W-:Y:S01]  /*12d0*/  SHF.R.U32.HI R4, RZ, R5, R4 ;  /* 0x00000005ff047219 */ /* 0x000fe20000011604 */
[----:B--2---:R-:W-:Y:S01]  /*12e0*/  IMAD.HI.U32 R3, R14, R3, RZ ;  /* 0x000000030e037227 */ /* 0x004fe200078e00ff */
[----:B------:R-:W-:-:S04]  /*12f0*/  ISETP.NE.AND P0, PT, R2, 0x1, PT ;  /* 0x000000010200780c */ /* 0x000fc80003f05270 */
[----:B----4-:R-:W-:-:S04]  /*1300*/  SHF.R.U32.HI R3, RZ, R6, R3 ;  /* 0x00000006ff037219 */ /* 0x010fc80000011603 */
[----:B------:R-:W-:Y:S02]  /*1310*/  SEL R3, R14, R3, !P0 ;  /* 0x000000030e037207 */ /* 0x000fe40004000000 */
[----:B---3--:R-:W-:-:S04]  /*1320*/  ISETP.NE.AND P1, PT, R7, 0x1, PT ;  /* 0x000000010700780c */ /* 0x008fc80003f25270 */
[----:B------:R-:W-:-:S05]  /*1330*/  SEL R4, R15, R4, !P1 ;  /* 0x000000040f047207 */ /* 0x000fca0004800000 */
[----:B------:R-:W-:Y:S02]  /*1340*/  IMAD.IADD R5, R3, 0x1, -R4 ;  /* 0x0000000103057824 */ /* 0x000fe400078e0a04 */
[----:B------:R-:W-:Y:S02]  /*1350*/  IMAD.IADD R3, R4, 0x1, -R3 ;  /* 0x0000000104037824 */ /* 0x000fe400078e0a03 */
[----:B------:R-:W-:Y:S02]  /*1360*/  IMAD R15, R5, R7, R15 ;  /* 0x00000007050f7224 */ /* 0x000fe400078e020f */
[----:B------:R-:W-:-:S07]  /*1370*/  IMAD R14, R3, R2, R14 ;  /* 0x00000002030e7224 */ /* 0x000fce00078e020e */
.L_x_16:
[----:B------:R-:W-:Y:S01]  /*1380*/  BAR.SYNC.DEFER_BLOCKING 0x0 ;  /* 0x0000000000007b1d */ /* 0x000fe20000010000 */
[----:B------:R-:W-:Y:S01]  /*1390*/  UISETP.NE.AND UP1, UPT, UR8, 0x2, UPT ;  /* 0x000000020800788c */ /* 0x000fe2000bf25270 */
[----:B------:R-:W-:Y:S02]  /*13a0*/  ISETP.NE.OR P5, PT, R0, 0x2, !P5 ;  /* 0x000000020000780c */ /* 0x000fe40006fa5670 */
[----:B------:R-:W-:-:S06]  /*13b0*/  LOP3.LUT R2, R108, 0x1f, RZ, 0xc0, !PT ;  /* 0x0000001f6c027812 */ /* 0x000fcc00078ec0ff */
[----:B------:R-:W-:Y:S05]  /*13c0*/  BRA.U UP1, `(.L_x_17) ;  /* 0x0000001101807547 */ /* 0x000fea000b800000 */
[----:B------:R-:W1:Y:S01]  /*13d0*/  LDCU UR13, c[0x0][0x38c] ;  /* 0x00007180ff0d77ac */ /* 0x000e620008000800 */
[----:B------:R-:W2:Y:S01]  /*13e0*/  LDC R8, c[0x0][0x370] ;  /* 0x0000dc00ff087b82 */ /* 0x000ea20000000800 */
[----:B------:R-:W-:Y:S01]  /*13f0*/  PLOP3.LUT P1, PT, PT, PT, UP2, 0x80, 0x8 ;  /* 0x000000000008781c */ /* 0x000fe20003f2f028 */
[----:B------:R-:W-:Y:S01]  /*1400*/  IMAD.MOV.U32 R17, RZ, RZ, 0x1 ;  /* 0x00000001ff117424 */ /* 0x000fe200078e00ff */
[----:B------:R-:W-:Y:S01]  /*1410*/  ISETP.EQ.OR P4, PT, R2, RZ, P5 ;  /* 0x000000ff0200720c */ /* 0x000fe20002f82670 */
[----:B------:R-:W-:Y:S01]  /*1420*/  IMAD.MOV.U32 R16, RZ, RZ, RZ ;  /* 0x000000ffff107224 */ /* 0x000fe200078e00ff */
[----:B------:R-:W-:Y:S02]  /*1430*/  PLOP3.LUT P1, PT, P1, PT, PT, 0x8, 0x80 ;  /* 0x000000000080781c */ /* 0x000fe40000f2e170 */
[----:B------:R-:W-:Y:S01]  /*1440*/  CS2R R12, SRZ ;  /* 0x00000000000c7805 */ /* 0x000fe2000001ff00 */
[----:B------:R-:W-:Y:S01]  /*1450*/  IMAD.MOV.U32 R11, RZ, RZ, 0x1 ;  /* 0x00000001ff0b7424 */ /* 0x000fe200078e00ff */
[----:B------:R-:W4:Y:S01]  /*1460*/  LDC R0, c[0x0][0x374] ;  /* 0x0000dd00ff007b82 */ /* 0x000f220000000800 */
[----:B------:R-:W2:Y:S01]  /*1470*/  LDCU.64 UR22, c[0x0][0x348] ;  /* 0x00006900ff1677ac */ /* 0x000ea20008000a00 */
[----:B------:R-:W-:Y:S01]  /*1480*/  UMOV UR6, URZ ;  /* 0x000000ff00067c82 */ /* 0x000fe20008000000 */
[----:B-1----:R-:W-:-:S04]  /*1490*/  UIADD3 UR5, UPT, UPT, UR13, 0x7f, URZ ;  /* 0x0000007f0d057890 */ /* 0x002fc8000fffe0ff */
[----:B------:R-:W-:-:S04]  /*14a0*/  USHF.R.S32.HI UR4, URZ, 0x1f, UR5 ;  /* 0x0000001fff047899 */ /* 0x000fc80008011405 */
[----:B------:R-:W-:-:S04]  /*14b0*/  ULEA.HI UR4, UR4, UR5, URZ, 0x7 ;  /* 0x0000000504047291 */ /* 0x000fc8000f8f38ff */
[----:B------:R-:W-:Y:S02]  /*14c0*/  USHF.R.S32.HI UR15, URZ, 0x7, UR4 ;  /* 0x00000007ff0f7899 */ /* 0x000fe40008011404 */
[----:B------:R-:W-:Y:S02]  /*14d0*/  UIADD3 UR4, UPT, UPT, UR13, -0x1, URZ ;  /* 0xffffffff0d047890 */ /* 0x000fe4000fffe0ff */
[----:B------:R-:W-:Y:S02]  /*14e0*/  UISETP.LT.U32.AND UP0, UPT, UR15, 0x5, UPT ;  /* 0x000000050f00788c */ /* 0x000fe4000bf01070 */
[----:B------:R-:W-:Y:S02]  /*14f0*/  UISETP.GE.U32.AND UP1, UPT, UR4, -0xff, UPT ;  /* 0xffffff010400788c */ /* 0x000fe4000bf26070 */
[----:B------:R-:W-:Y:S02]  /*1500*/  USEL UR14, UR15, 0x5, UP0 ;  /* 0x000000050f0e7887 */ /* 0x000fe40008000000 */
[----:B------:R-:W-:-:S02]  /*1510*/  UIADD3 UR13, UPT, UPT, UR13, 0xfe, URZ ;  /* 0x000000fe0d0d7890 */ /* 0x000fc4000fffe0ff */
[----:B------:R-:W-:Y:S02]  /*1520*/  UIADD3 UR5, UPT, UPT, UR14, -0x1, URZ ;  /* 0xffffffff0e057890 */ /* 0x000fe4000fffe0ff */
[----:B------:R-:W-:-:S03]  /*1530*/  UIADD3 UR7, UPT, UPT, UR15, -UR14, URZ ;  /* 0x8000000e0f077290 */ /* 0x000fc6000fffe0ff */
[----:B------:R-:W-:-:S04]  /*1540*/  @UP1 UIADD3 UR5, UPT, UPT, UR14, URZ, URZ ;  /* 0x000000ff0e051290 */ /* 0x000fc8000fffe0ff */
[----:B--2---:R-:W-:-:S12]  /*1550*/  UIADD3 UR5, UPT, UPT, UR5, 0x1, URZ ;  /* 0x0000000105057890 */ /* 0x004fd8000fffe0ff */
.L_x_35:
[----:B------:R-:W-:Y:S01]  /*1560*/  UISETP.NE.AND UP0, UPT, UR37, URZ, UPT ;  /* 0x000000ff2500728c */ /* 0x000fe2000bf05270 */
[----:B------:R-:W1:Y:S08]  /*1570*/  S2UR UR37, SR_CgaCtaId ;  /* 0x00000000002579c3 */ /* 0x000e700000008800 */
[----:B------:R-:W-:Y:S05]  /*1580*/  BRA.U UP0, `(.L_x_18) ;  /* 0x0000000100347547 */ /* 0x000fea000b800000 */
[----:B------:R-:W2:Y:S01]  /*1590*/  S2R R2, SR_CgaCtaId ;  /* 0x0000000000027919 */ /* 0x000ea20000008800 */
[----:B------:R-:W-:-:S04]  /*15a0*/  MOV R3, 0x400 ;  /* 0x0000040000037802 */ /* 0x000fc80000000f00 */
[----:B--2---:R-:W-:Y:S02]  /*15b0*/  LEA R2, R2, R3, 0x18 ;  /* 0x0000000302027211 */ /* 0x004fe400078ec0ff */
[----:B------:R-:W-:-:S03]  /*15c0*/  SHF.L.U32 R3, R11, 0x1f, RZ ;  /* 0x0000001f0b037819 */ /* 0x000fc600000006ff */
[----:B------:R-:W-:-:S04]  /*15d0*/  IMAD R2, R12, 0x8, R2 ;  /* 0x000000080c027824 */ /* 0x000fc800078e0202 */
[----:B------:R-:W2:Y:S02]  /*15e0*/  SYNCS.PHASECHK.TRANS64.TRYWAIT P0, [R2+URZ+0x110], R3 ;  /* 0x00011003020075a7 */ /* 0x000ea400080011ff */
[----:B--2---:R-:W-:Y:S05]  /*15f0*/  @!P0 BRA `(.L_x_19) ;  /* 0x0000007800a88947 */ /* 0x004fea0003800000 */
.L_x_126:
[----:B------:R-:W-:Y:S01]  /*1600*/  VIADD R12, R12, 0x1 ;  /* 0x000000010c0c7836 */ /* 0x000fe20000000000 */
[----:B------:R2:W-:Y:S04]  /*1610*/  SYNCS.ARRIVE.TRANS64.A1T0 RZ, [R2+URZ+0x100], RZ ;  /* 0x000100ff02ff79a7 */ /* 0x0005e800081000ff */
[----:B------:R-:W-:-:S04]  /*1620*/  ISETP.NE.AND P0, PT, R12, 0x2, PT ;  /* 0x000000020c00780c */ /* 0x000fc80003f05270 */
[----:B------:R-:W-:Y:S02]  /*1630*/  SEL R12, R12, RZ, P0 ;  /* 0x000000ff0c0c7207 */ /* 0x000fe40000000000 */
[----:B--2---:R-:W-:-:S04]  /*1640*/  SEL R2, RZ, 0x1, P0 ;  /* 0x00000001ff027807 */ /* 0x004fc80000000000 */
[----:B------:R-:W-:-:S07]  /*1650*/  LOP3.LUT R11, R11, R2, RZ, 0x3c, !PT ;  /* 0x000000020b0b7212 */ /* 0x000fce00078e3cff */
.L_x_18:
[----:B------:R-:W-:Y:S01]  /*1660*/  UMOV UR4, 0x400 ;  /* 0x0000040000047882 */ /* 0x000fe20000000000 */
[----:B------:R-:W-:Y:S01]  /*1670*/  SHF.L.U32 R2, R17, 0x1f, RZ ;  /* 0x0000001f11027819 */ /* 0x000fe200000006ff */
[----:B-1----:R-:W-:Y:S01]  /*1680*/  ULEA UR4, UR37, UR4, 0x18 ;  /* 0x0000000425047291 */ /* 0x002fe2000f8ec0ff */
[----:B------:R-:W-:Y:S01]  /*1690*/  R2UR UR35, R15 ;  /* 0x000000000f2372ca */ /* 0x000fe200000e0000 */
[----:B------:R-:W-:Y:S01]  /*16a0*/  UISETP.GE.U32.AND UP0, UPT, UR13, 0xff, UPT ;  /* 0x000000ff0d00788c */ /* 0x000fe2000bf06070 */
[----:B------:R-:W-:Y:S01]  /*16b0*/  R2UR UR11, R14 ;  /* 0x000000000e0b72ca */ /* 0x000fe200000e0000 */
[----:B------:R-:W-:Y:S01]  /*16c0*/  ULEA UR8, UR6, UR4, 0x3 ;  /* 0x0000000406087291 */ /* 0x000fe2000f8e18ff */
[----:B------:R-:W-:-:S08]  /*16d0*/  UMOV UR24, URZ ;  /* 0x000000ff00187c82 */ /* 0x000fd00008000000 */
[----:B------:R1:W2:Y:S01]  /*16e0*/  SYNCS.PHASECHK.TRANS64.TRYWAIT P0, [UR8+0x28], R2 ;  /* 0x00002802ff0075a7 */ /* 0x0002a20008001108 */
[----:B------:R-:W-:Y:S02]  /*16f0*/  USHF.L.U32 UR35, UR35, 0x6, URZ ;  /* 0x0000000623237899 */ /* 0x000fe400080006ff */
[----:B------:R-:W-:Y:S01]  /*1700*/  USHF.L.U32 UR11, UR11, 0x8, URZ ;  /* 0x000000080b0b7899 */ /* 0x000fe200080006ff */
[----:B------:R-:W-:Y:S11]  /*1710*/  BRA.U !UP0, `(.L_x_20) ;  /* 0x0000000108a87547 */ /* 0x000ff6000b800000 */
[----:B------:R-:W-:Y:S01]  /*1720*/  UMOV UR16, URZ ;  /* 0x000000ff00107c82 */ /* 0x000fe20008000000 */
[----:B------:R-:W-:-:S05]  /*1730*/  UMOV UR17, UR6 ;  /* 0x0000000600117c82 */ /* 0x000fca0008000000 */
.L_x_25:
[----:B-1----:R-:W-:Y:S01]  /*1740*/  ULEA UR33, UR17, UR4, 0x3 ;  /* 0x0000000411217291 */ /* 0x002fe2000f8e18ff */
[----:B--2---:R-:W-:Y:S01]  /*1750*/  @!P5 MOV R3, 0xa000 ;  /* 0x0000a0000003d802 */ /* 0x004fe20000000f00 */
[----:B--2---:R-:W-:Y:S10]  /*1760*/  @P0 BRA `(.L_x_21) ;  /* 0x00000000000c0947 */ /* 0x004ff40003800000 */
[----:B------:R-:W-:-:S04]  /*1770*/  SHF.L.U32 R4, R17, 0x1f, RZ ;  /* 0x0000001f11047819 */ /* 0x000fc800000006ff */
[----:B------:R-:W2:Y:S02]  /*1780*/  SYNCS.PHASECHK.TRANS64.TRYWAIT P0, [UR33+0x28], R4 ;  /* 0x00002804ff0075a7 */ /* 0x000ea40008001121 */
[----:B--2---:R-:W-:Y:S05]  /*1790*/  @!P0 BRA `(.L_x_22) ;  /* 0x0000007800548947 */ /* 0x004fea0003800000 */
.L_x_21:
[----:B------:R2:W-:Y:S01]  /*17a0*/  @!P5 SYNCS.ARRIVE.TRANS64 RZ, [UR33], R3 ;  /* 0x00000003ffffd9a7 */ /* 0x0005e20008000021 */
[----:B------:R-:W-:Y:S04]  /*17b0*/  BSSY.RECONVERGENT B0, `(.L_x_23) ;  /* 0x0000003000007945 */ /* 0x000fe80003800200 */
[----:B------:R-:W-:Y:S05]  /*17c0*/  @P4 BRA `(.L_x_24) ;  /* 0x0000000000044947 */ /* 0x000fea0003800000 */
[----:B------:R-:W-:Y:S05]  /*17d0*/  BPT.TRAP 0x1 ;  /* 0x000000040000795c */ /* 0x000fea0000300000 */
.L_x_24:
[----:B------:R-:W-:Y:S05]  /*17e0*/  BSYNC.RECONVERGENT B0 ;  /* 0x0000000000007941 */ /* 0x000fea0003800200 */
.L_x_23:
[----:B------:R-:W-:Y:S02]  /*17f0*/  UIADD3 UR6, UPT, UPT, UR17, 0x1, URZ ;  /* 0x0000000111067890 */ /* 0x000fe4000fffe0ff */
[----:B------:R-:W-:Y:S02]  /*1800*/  ULEA UR32, UR17, UR4, 0xd ;  /* 0x0000000411207291 */ /* 0x000fe4000f8e68ff */
[----:B------:R-:W-:Y:S02]  /*1810*/  UISETP.NE.AND UP0, UPT, UR6, 0x5, UPT ;  /* 0x000000050600788c */ /* 0x000fe4000bf05270 */
[----:B------:R-:W-:Y:S02]  /*1820*/  UIADD3 UR26, UP1, UPT, UR22, 0x80, URZ ;  /* 0x00000080161a7890 */ /* 0x000fe4000ff3e0ff */
[----:B------:R-:W-:Y:S02]  /*1830*/  USEL UR9, URZ, 0x1, UP0 ;  /* 0x00000001ff097887 */ /* 0x000fe40008000000 */
[----:B------:R-:W-:-:S02]  /*1840*/  USEL UR6, UR6, URZ, UP0 ;  /* 0x000000ff06067287 */ /* 0x000fc40008000000 */
[----:B------:R-:W-:Y:S02]  /*1850*/  UIADD3 UR20, UP0, UPT, UR22, 0x180, URZ ;  /* 0x0000018016147890 */ /* 0x000fe4000ff1e0ff */
[----:B------:R-:W-:Y:S01]  /*1860*/  ULEA UR8, UR6, UR4, 0x3 ;  /* 0x0000000406087291 */ /* 0x000fe2000f8e18ff */
[----:B------:R-:W-:Y:S01]  /*1870*/  LOP3.LUT R17, R17, UR9, RZ, 0x3c, !PT ;  /* 0x0000000911117c12 */ /* 0x000fe2000f8e3cff */
[----:B------:R-:W-:Y:S02]  /*1880*/  USHF.L.U32 UR34, UR16, 0x7, URZ ;  /* 0x0000000710227899 */ /* 0x000fe400080006ff */
[----:B------:R-:W-:Y:S01]  /*1890*/  UIADD3.X UR27, UPT, UPT, URZ, UR23, URZ, UP1, !UPT ;  /* 0x00000017ff1b7290 */ /* 0x000fe20008ffe4ff */
[----:B-1----:R-:W-:Y:S01]  /*18a0*/  SHF.L.U32 R2, R17, 0x1f, RZ ;  /* 0x0000001f11027819 */ /* 0x002fe200000006ff */
[----:B------:R-:W-:Y:S02]  /*18b0*/  UIADD3 UR32, UPT, UPT, UR32, 0x6400, URZ ;  /* 0x0000640020207890 */ /* 0x000fe4000fffe0ff */
[----:B------:R-:W-:Y:S01]  /*18c0*/  UIADD3.X UR21, UPT, UPT, URZ, UR23, URZ, UP0, !UPT ;  /* 0x00000017ff157290 */ /* 0x000fe200087fe4ff */
[----:B------:R1:W1:Y:S01]  /*18d0*/  SYNCS.PHASECHK.TRANS64.TRYWAIT P0, [UR8+0x28], R2 ;  /* 0x00002802ff0075a7 */ /* 0x0002620008001108 */
[----:B------:R-:W-:Y:S01]  /*18e0*/  ULEA UR8, UR17, UR4, 0xf ;  /* 0x0000000411087291 */ /* 0x000fe2000f8e78ff */
[----:B------:R-:W-:Y:S01]  /*18f0*/  UMOV UR18, 0x0 ;  /* 0x0000000000127882 */ /* 0x000fe20000000000 */
[----:B------:R-:W-:-:S02]  /*1900*/  UMOV UR19, 0x10000000 ;  /* 0x1000000000137882 */ /* 0x000fc40000000000 */
[----:B------:R-:W-:Y:S01]  /*1910*/  UIADD3 UR8, UPT, UPT, UR8, 0x10400, URZ ;  /* 0x0001040008087890 */ /* 0x000fe2000fffe0ff */
[----:B------:R1:W-:Y:S01]  /*1920*/  UTMALDG.3D [UR32], [UR26], desc[UR18] ;  /* 0x000012201a0075b4 */ /* 0x0003e20008011000 */
[----:B------:R-:W-:Y:S01]  /*1930*/  UMOV UR12, UR36 ;  /* 0x00000024000c7c82 */ /* 0x000fe20008000000 */
[----:B------:R-:W-:Y:S01]  /*1940*/  UMOV UR9, UR33 ;  /* 0x0000002100097c82 */ /* 0x000fe20008000000 */
[----:B------:R-:W-:Y:S01]  /*1950*/  UMOV UR10, UR34 ;  /* 0x00000022000a7c82 */ /* 0x000fe20008000000 */
[----:B------:R-:W-:Y:S01]  /*1960*/  UIADD3 UR16, UPT, UPT, UR16, 0x1, URZ ;  /* 0x0000000110107890 */ /* 0x000fe2000fffe0ff */
[----:B------:R-:W-:Y:S01]  /*1970*/  UMOV UR24, UR5 ;  /* 0x0000000500187c82 */ /* 0x000fe20008000000 */
[----:B------:R-:W-:Y:S02]  /*1980*/  UMOV UR17, UR6 ;  /* 0x0000000600117c82 */ /* 0x000fe40008000000 */
[----:B------:R1:W-:Y:S01]  /*1990*/  UTMALDG.3D [UR8], [UR20], desc[UR18] ;  /* 0x00001208140075b4 */ /* 0x0003e20008011000 */
[----:B------:R-:W-:-:S09]  /*19a0*/  UISETP.NE.AND UP0, UPT, UR16, UR5, UPT ;  /* 0x000000051000728c */ /* 0x000fd2000bf05270 */
[----:B------:R-:W-:Y:S05]  /*19b0*/  BRA.U UP0, `(.L_x_25) ;  /* 0xfffffffd00607547 */ /* 0x000fea000b83ffff */
.L_x_20:
[----:B-1----:R-:W-:Y:S01]  /*19c0*/  ULEA UR8, UR6, UR4, 0x3 ;  /* 0x0000000406087291 */ /* 0x002fe2000f8e18ff */
[----:B------:R-:W-:Y:S01]  /*19d0*/  SHF.L.U32 R2, R17, 0x1f, RZ ;  /* 0x0000001f11027819 */ /* 0x000fe200000006ff */
[----:B------:R-:W-:Y:S01]  /*19e0*/  @!P1 SYNCS.ARRIVE.TRANS64.A1T0 RZ, [UR4+0x98], RZ ;  /* 0x000098ffffff99a7 */ /* 0x000fe20008100004 */
[----:B------:R-:W-:-:S06]  /*19f0*/  UISETP.GT.AND UP0, UPT, UR15, UR14, UPT ;  /* 0x0000000e0f00728c */ /* 0x000fcc000bf04270 */
[----:B--2---:R1:W2:Y:S03]  /*1a00*/  SYNCS.PHASECHK.TRANS64.TRYWAIT P0, [UR8+0x28], R2 ;  /* 0x00002802ff0075a7 */ /* 0x0042a60008001108 */
[----:B------:R-:W-:Y:S05]  /*1a10*/  BRA.U !UP0, `(.L_x_26) ;  /* 0x0000000108ac7547 */ /* 0x000fea000b800000 */
[----:B------:R-:W-:Y:S01]  /*1a20*/  UIADD3 UR21, UPT, UPT, UR7, UR24, URZ ;  /* 0x0000001807157290 */ /* 0x000fe2000fffe0ff */
[----:B------:R-:W-:-:S11]  /*1a30*/  UMOV UR25, UR6 ;  /* 0x0000000600197c82 */ /* 0x000fd60008000000 */
.L_x_31:
[----:B-1----:R-:W-:Y:S01]  /*1a40*/  ULEA UR17, UR25, UR4, 0x3 ;  /* 0x0000000419117291 */ /* 0x002fe2000f8e18ff */
[----:B--2---:R-:W-:Y:S01]  /*1a50*/  @!P5 MOV R3, 0xa000 ;  /* 0x0000a0000003d802 */ /* 0x004fe20000000f00 */
[----:B--2---:R-:W-:Y:S10]  /*1a60*/  @P0 BRA `(.L_x_27) ;  /* 0x00000000000c0947 */ /* 0x004ff40003800000 */
[----:B------:R-:W-:-:S04]  /*1a70*/  SHF.L.U32 R4, R17, 0x1f, RZ ;  /* 0x0000001f11047819 */ /* 0x000fc800000006ff */
[----:B------:R-:W2:Y:S02]  /*1a80*/  SYNCS.PHASECHK.TRANS64.TRYWAIT P0, [UR17+0x28], R4 ;  /* 0x00002804ff0075a7 */ /* 0x000ea40008001111 */
[----:B--2---:R-:W-:Y:S05]  /*1a90*/  @!P0 BRA `(.L_x_28) ;  /* 0x0000007400ac8947 */ /* 0x004fea0003800000 */
.L_x_27:
[----:B------:R2:W-:Y:S01]  /*1aa0*/  @!P5 SYNCS.ARRIVE.TRANS64 RZ, [UR17], R3 ;  /* 0x00000003ffffd9a7 */ /* 0x0005e20008000011 */
[----:B------:R-:W-:Y:S04]  /*1ab0*/  BSSY.RECONVERGENT B0, `(.L_x_29) ;  /* 0x0000003000007945 */ /* 0x000fe80003800200 */
[----:B------:R-:W-:Y:S05]  /*1ac0*/  @P4 BRA `(.L_x_30) ;  /* 0x0000000000044947 */ /* 0x000fea0003800000 */
[----:B------:R-:W-:Y:S05]  /*1ad0*/  BPT.TRAP 0x1 ;  /* 0x000000040000795c */ /* 0x000fea0000300000 */
.L_x_30:
[----:B------:R-:W-:Y:S05]  /*1ae0*/  BSYNC.RECONVERGENT B0 ;  /* 0x0000000000007941 */ /* 0x000fea0003800200 */
.L_x_29:
        /* <DEDUP_REMOVED lines=10> */
[----:B------:R-:W-:Y:S01]  /*1b90*/  UIADD3 UR16, UPT, UPT, UR16, 0x6400, URZ ;  /* 0x0000640010107890 */ /* 0x000fe2000fffe0ff */
[----:B-1----:R-:W-:Y:S01]  /*1ba0*/  SHF.L.U32 R2, R17, 0x1f, RZ ;  /* 0x0000001f11027819 */ /* 0x002fe200000006ff */
[----:B------:R-:W-:Y:S02]  /*1bb0*/  UIADD3.X UR31, UPT, UPT, URZ, UR23, URZ, UP1, !UPT ;  /* 0x00000017ff1f7290 */ /* 0x000fe40008ffe4ff */
[----:B------:R-:W-:Y:S01]  /*1bc0*/  UIADD3.X UR29, UPT, UPT, URZ, UR23, URZ, UP0, !UPT ;  /* 0x00000017ff1d7290 */ /* 0x000fe200087fe4ff */
[----:B------:R1:W1:Y:S01]  /*1bd0*/  SYNCS.PHASECHK.TRANS64.TRYWAIT P0, [UR8+0x28], R2 ;  /* 0x00002802ff0075a7 */ /* 0x0002620008001108 */
[----:B------:R-:W-:Y:S01]  /*1be0*/  ULEA UR8, UR25, UR4, 0xf ;  /* 0x0000000419087291 */ /* 0x000fe2000f8e78ff */
[----:B------:R-:W-:Y:S01]  /*1bf0*/  UMOV UR26, 0x0 ;  /* 0x00000000001a7882 */ /* 0x000fe20000000000 */
[----:B------:R-:W-:-:S02]  /*1c00*/  UMOV UR27, 0x10000000 ;  /* 0x10000000001b7882 */ /* 0x000fc40000000000 */
[----:B------:R-:W-:Y:S01]  /*1c10*/  UIADD3 UR8, UPT, UPT, UR8, 0x10400, URZ ;  /* 0x0001040008087890 */ /* 0x000fe2000fffe0ff */
[----:B------:R-:W-:Y:S01]  /*1c20*/  UMOV UR19, UR35 ;  /* 0x0000002300137c82 */ /* 0x000fe20008000000 */
[----:B------:R-:W-:Y:S01]  /*1c30*/  UMOV UR20, UR36 ;  /* 0x0000002400147c82 */ /* 0x000fe20008000000 */
[----:B------:R-:W-:Y:S01]  /*1c40*/  UMOV UR12, UR36 ;  /* 0x00000024000c7c82 */ /* 0x000fe20008000000 */
[----:B------:R-:W-:Y:S01]  /*1c50*/  UMOV UR9, UR17 ;  /* 0x0000001100097c82 */ /* 0x000fe20008000000 */
[----:B------:R-:W-:Y:S01]  /*1c60*/  UMOV UR10, UR18 ;  /* 0x00000012000a7c82 */ /* 0x000fe20008000000 */
[----:B------:R1:W-:Y:S01]  /*1c70*/  UTMALDG.3D [UR16], [UR30], desc[UR26] ;  /* 0x00001a101e0075b4 */ /* 0x0003e20008011000 */
[----:B------:R-:W-:Y:S01]  /*1c80*/  UIADD3 UR24, UPT, UPT, UR24, 0x1, URZ ;  /* 0x0000000118187890 */ /* 0x000fe2000fffe0ff */
[----:B------:R-:W-:-:S03]  /*1c90*/  UMOV UR25, UR6 ;  /* 0x0000000600197c82 */ /* 0x000fc60008000000 */
[----:B------:R-:W-:Y:S01]  /*1ca0*/  UISETP.NE.AND UP0, UPT, UR24, UR21, UPT ;  /* 0x000000151800728c */ /* 0x000fe2000bf05270 */
[----:B------:R1:W-:Y:S08]  /*1cb0*/  UTMALDG.3D [UR8], [UR28], desc[UR26] ;  /* 0x00001a081c0075b4 */ /* 0x0003f00008011000 */
[----:B------:R-:W-:Y:S05]  /*1cc0*/  BRA.U UP0, `(.L_x_31) ;  /* 0xfffffffd005c7547 */ /* 0x000fea000b83ffff */
.L_x_26:
[C---:B-1----:R-:W-:Y:S01]  /*1cd0*/  LEA R2, R16.reuse, UR4, 0x3 ;  /* 0x0000000410027c11 */ /* 0x042fe2000f8e18ff */
[----:B------:R-:W-:Y:S01]  /*1ce0*/  NOP ;  /* 0x0000000000007918 */ /* 0x000fe20000000000 */
[----:B--2---:R-:W-:Y:S02]  /*1cf0*/  SHF.L.U32 R3, R13, 0x1f, RZ ;  /* 0x0000001f0d037819 */ /* 0x004fe400000006ff */
[----:B------:R-:W-:Y:S02]  /*1d00*/  LEA R4, R16, UR4, 0x4 ;  /* 0x0000000410047c11 */ /* 0x000fe4000f8e20ff */
[----:B------:R-:W1:Y:S02]  /*1d10*/  SYNCS.PHASECHK.TRANS64.TRYWAIT P0, [R2+URZ+0xa0], R3 ;  /* 0x0000a003020075a7 */ /* 0x000e6400080011ff */
[----:B-1----:R-:W-:Y:S05]  /*1d20*/  @!P0 BRA `(.L_x_32) ;  /* 0x0000007400208947 */ /* 0x002fea0003800000 */
.L_x_129:
[----:B------:R-:W2:Y:S01]  /*1d30*/  LDS.128 R4, [R4+0x130] ;  /* 0x0001300004047984 */ /* 0x000ea20000000c00 */
[----:B---3--:R-:W-:Y:S01]  /*1d40*/  ISETP.GE.AND P0, PT, R40, 0x1, PT ;  /* 0x000000012800780c */ /* 0x008fe20003f06270 */
[----:B-1----:R-:W-:Y:S01]  /*1d50*/  VIADD R2, R2, 0xb0 ;  /* 0x000000b002027836 */ /* 0x002fe20000000000 */
[----:B------:R-:W-:Y:S01]  /*1d60*/  @!PT LDS RZ, [RZ] ;  /* 0x00000000fffff984 */ /* 0x000fe20000000800 */
[----:B------:R-:W-:Y:S01]  /*1d70*/  @!PT LDS RZ, [RZ] ;  /* 0x00000000fffff984 */ /* 0x000fe20000000800 */
[----:B------:R-:W-:Y:S01]  /*1d80*/  @!PT LDS RZ, [RZ] ;  /* 0x00000000fffff984 */ /* 0x000fe20000000800 */
[----:B------:R-:W-:Y:S01]  /*1d90*/  @!PT LDS RZ, [RZ] ;  /* 0x00000000fffff984 */ /* 0x000fe20000000800 */
[----:B------:R1:W-:Y:S06]  /*1da0*/  MEMBAR.ALL.CTA ;  /* 0x0000000000007992 */ /* 0x0003ec0000008000 */
[----:B-1----:R-:W1:Y:S01]  /*1db0*/  FENCE.VIEW.ASYNC.S ;  /* 0x00000000000073c6 */ /* 0x002e620000000000 */
[----:B------:R-:W-:-:S04]  /*1dc0*/  PRMT R2, RZ, 0x654, R2 ;  /* 0x00000654ff027816 */ /* 0x000fc80000000002 */
[----:B-1----:R1:W-:Y:S01]  /*1dd0*/  SYNCS.ARRIVE.TRANS64.RED.A1T0 RZ, [R2+URZ], RZ ;  /* 0x000000ff02ff79a7 */ /* 0x0023e200081004ff */
[----:B--2---:R-:W-:-:S13]  /*1de0*/  LOP3.LUT P2, RZ, R6, 0x1, RZ, 0xc0, !PT ;  /* 0x0000000106ff7812 */ /* 0x004fda000784c0ff */
[----:B------:R-:W-:Y:S01]  /*1df0*/  @P2 SHF.R.U32.HI R3, RZ, 0x10, R5 ;  /* 0x00000010ff032819 */ /* 0x000fe20000011605 */
[----:B------:R-:W-:Y:S01]  /*1e00*/  VOTEU.ANY UP0, P2 ;  /* 0x0000000000ff7886 */ /* 0x000fe20001000100 */
[----:B------:R-:W-:Y:S02]  /*1e10*/  @P2 MOV R10, R4 ;  /* 0x00000004000a2202 */ /* 0x000fe40000000f00 */
[----:B------:R-:W-:Y:S02]  /*1e20*/  @P2 R2UR.BROADCAST UR8, R3 ;  /* 0x00000000030822ca */ /* 0x000fe400008e0000 */
[----:B------:R-:W-:-:S11]  /*1e30*/  @P2 LOP3.LUT R9, R5, 0xffff, RZ, 0xc0, !PT ;  /* 0x0000ffff05092812 */ /* 0x000fd600078ec0ff */
[----:B------:R-:W-:Y:S01]  /*1e40*/  @UP0 UMOV UR36, UR8 ;  /* 0x0000000800240c82 */ /* 0x000fe20008000000 */
[----:B-1----:R-:W-:Y:S05]  /*1e50*/  @!P0 BRA `(.L_x_33) ;  /* 0x0000000000b88947 */ /* 0x002fea0003800000 */
[----:B------:R-:W4:Y:S01]  /*1e60*/  LDC.64 R4, c[0x0][0xb18] ;  /* 0x0002c600ff047b82 */ /* 0x000f220000000a00 */
[----:B------:R-:W-:-:S07]  /*1e70*/  ISETP.NE.AND P3, PT, R40, 0x1, PT ;  /* 0x000000012800780c */ /* 0x000fce0003f65270 */
[----:B------:R-:W1:Y:S08]  /*1e80*/  LDC.64 R6, c[0x0][0xb10] ;  /* 0x0002c400ff067b82 */ /* 0x000e700000000a00 */
[----:B------:R-:W2:Y:S08]  /*1e90*/  LDC R14, c[0x0][0xb20] ;  /* 0x0002c800ff0e7b82 */ /* 0x000eb00000000800 */
[----:B------:R-:W3:Y:S01]  /*1ea0*/  LDC R15, c[0x0][0xb0c] ;  /* 0x0002c300ff0f7b82 */ /* 0x000ee20000000800 */
[----:B----4-:R-:W-:Y:S01]  /*1eb0*/  IMAD.HI.U32 R19, R0, R5, RZ ;  /* 0x0000000500137227 */ /* 0x010fe200078e00ff */
[----:B------:R-:W-:-:S03]  /*1ec0*/  ISETP.NE.AND P0, PT, R4, 0x1, PT ;  /* 0x000000010400780c */ /* 0x000fc60003f05270 */
[----:B------:R-:W-:-:S03]  /*1ed0*/  IMAD.HI.U32 R5, R9, R5, RZ ;  /* 0x0000000509057227 */ /* 0x000fc600078e00ff */
[----:B------:R-:W4:Y:S01]  /*1ee0*/  LDC.64 R2, c[0x0][0xb28] ;  /* 0x0002ca00ff027b82 */ /* 0x000f220000000a00 */
[----:B-1----:R-:W-:-:S04]  /*1ef0*/  IMAD.HI.U32 R20, R8, R6, RZ ;  /* 0x0000000608147227 */ /* 0x002fc800078e00ff */
[----:B------:R-:W-:Y:S01]  /*1f00*/  IMAD.HI.U32 R21, R10, R6, RZ ;  /* 0x000000060a157227 */ /* 0x000fe200078e00ff */
[----:B------:R-:W-:Y:S02]  /*1f10*/  SHF.R.U32.HI R20, RZ, R7, R20 ;  /* 0x00000007ff147219 */ /* 0x000fe40000011614 */
[-C--:B--2---:R-:W-:Y:S02]  /*1f20*/  SHF.R.U32.HI R19, RZ, R14.reuse, R19 ;  /* 0x0000000eff137219 */ /* 0x084fe40000011613 */
[----:B------:R-:W-:Y:S02]  /*1f30*/  SHF.R.U32.HI R5, RZ, R14, R5 ;  /* 0x0000000eff057219 */ /* 0x000fe40000011605 */
[----:B------:R-:W-:Y:S02]  /*1f40*/  SEL R19, R0, R19, !P0 ;  /* 0x0000001300137207 */ /* 0x000fe40004000000 */
[----:B------:R-:W-:Y:S02]  /*1f50*/  SHF.R.U32.HI R21, RZ, R7, R21 ;  /* 0x00000007ff157219 */ /* 0x000fe40000011615 */
[----:B---3--:R-:W-:-:S02]  /*1f60*/  ISETP.NE.AND P1, PT, R15, 0x1, PT ;  /* 0x000000010f00780c */ /* 0x008fc40003f25270 */
[----:B------:R-:W-:Y:S02]  /*1f70*/  SEL R5, R9, R5, !P0 ;  /* 0x0000000509057207 */ /* 0x000fe40004000000 */
[----:B------:R-:W-:Y:S02]  /*1f80*/  SEL R20, R8, R20, !P1 ;  /* 0x0000001408147207 */ /* 0x000fe40004800000 */
[----:B------:R-:W-:Y:S01]  /*1f90*/  SEL R21, R10, R21, !P1 ;  /* 0x000000150a157207 */ /* 0x000fe20004800000 */
[----:B----4-:R-:W-:-:S04]  /*1fa0*/  IMAD.HI.U32 R18, R19, R2, RZ ;  /* 0x0000000213127227 */ /* 0x010fc800078e00ff */
        /* <DEDUP_REMOVED lines=10> */
[----:B------:R-:W-:-:S04]  /*2050*/  @!P0 IMAD.HI.U32 R7, R21, R2, RZ ;  /* 0x0000000215078227 */ /* 0x000fc800078e00ff */
[----:B------:R-:W-:Y:S01]  /*2060*/  IMAD.MOV R2, RZ, RZ, -R6 ;  /* 0x000000ffff027224 */ /* 0x000fe200078e0a06 */
[----:B------:R-:W-:Y:S02]  /*2070*/  @!P0 SHF.R.U32.HI R3, RZ, R3, R7 ;  /* 0x00000003ff038219 */ /* 0x000fe40000011607 */
[----:B------:R-:W-:Y:S01]  /*2080*/  IADD3 R7, PT, PT, -R5, RZ, RZ ;  /* 0x000000ff05077210 */ /* 0x000fe20007ffe1ff */
[----:B------:R-:W-:Y:S01]  /*2090*/  IMAD R2, R40, R2, R5 ;  /* 0x0000000228027224 */ /* 0x000fe200078e0205 */
        /* <DEDUP_REMOVED lines=10> */
.L_x_33:
[----:B------:R-:W1:Y:S02]  /*2140*/  LDCU UR8, c[0x0][0xb30] ;  /* 0x00016600ff0877ac */ /* 0x000e640008000800 */
[----:B-1----:R-:W-:-:S09]  /*2150*/  UISETP.NE.AND UP0, UPT, UR8, 0x1, UPT ;  /* 0x000000010800788c */ /* 0x002fd2000bf05270 */
[----:B------:R-:W-:Y:S05]  /*2160*/  BRA.U UP0, `(.L_x_34) ;  /* 0x0000000100407547 */ /* 0x000fea000b800000 */
[----:B------:R-:W1:Y:S08]  /*2170*/  LDC.64 R4, c[0x0][0xb10] ;  /* 0x0002c400ff047b82 */ /* 0x000e700000000a00 */
[----:B------:R-:W2:Y:S08]  /*2180*/  LDC.64 R2, c[0x0][0xb18] ;  /* 0x0002c600ff027b82 */ /* 0x000eb00000000a00 */
[----:B------:R-:W3:Y:S08]  /*2190*/  LDC R6, c[0x0][0xb20] ;  /* 0x0002c800ff067b82 */ /* 0x000ef00000000800 */
[----:B------:R-:W4:Y:S01]  /*21a0*/  LDC R7, c[0x0][0xb0c] ;  /* 0x0002c300ff077b82 */ /* 0x000f220000000800 */
[----:B-1----:R-:W-:-:S05]  /*21b0*/  IMAD.HI.U32 R4, R10, R4, RZ ;  /* 0x000000040a047227 */ /* 0x002fca00078e00ff */
[----:B------:R-:W-:Y:S01]  /*21c0*/  SHF.R.U32.HI R4, RZ, R5, R4 ;  /* 0x00000005ff047219 */ /* 0x000fe20000011604 */
[----:B--2---:R-:W-:Y:S01]  /*21d0*/  IMAD.HI.U32 R3, R9, R3, RZ ;  /* 0x0000000309037227 */ /* 0x004fe200078e00ff */
[----:B------:R-:W-:-:S04]  /*21e0*/  ISETP.NE.AND P0, PT, R2, 0x1, PT ;  /* 0x000000010200780c */ /* 0x000fc80003f05270 */
[----:B---3--:R-:W-:-:S04]  /*21f0*/  SHF.R.U32.HI R3, RZ, R6, R3 ;  /* 0x00000006ff037219 */ /* 0x008fc80000011603 */
[----:B------:R-:W-:Y:S02]  /*2200*/  SEL R3, R9, R3, !P0 ;  /* 0x0000000309037207 */ /* 0x000fe40004000000 */
[----:B----4-:R-:W-:-:S04]  /*2210*/  ISETP.NE.AND P1, PT, R7, 0x1, PT ;  /* 0x000000010700780c */ /* 0x010fc80003f25270 */
[----:B------:R-:W-:-:S05]  /*2220*/  SEL R4, R10, R4, !P1 ;  /* 0x000000040a047207 */ /* 0x000fca0004800000 */
[----:B------:R-:W-:Y:S02]  /*2230*/  IMAD.IADD R5, R3, 0x1, -R4 ;  /* 0x0000000103057824 */ /* 0x000fe400078e0a04 */
[----:B------:R-:W-:Y:S02]  /*2240*/  IMAD.IADD R3, R4, 0x1, -R3 ;  /* 0x0000000104037824 */ /* 0x000fe400078e0a03 */
[----:B------:R-:W-:Y:S02]  /*2250*/  IMAD R10, R5, R7, R10 ;  /* 0x00000007050a7224 */ /* 0x000fe400078e020a */
[----:B------:R-:W-:-:S07]  /*2260*/  IMAD R9, R3, R2, R9 ;  /* 0x0000000203097224 */ /* 0x000fce00078e0209 */
.L_x_34:
[----:B------:R-:W-:Y:S01]  /*2270*/  VIADD R16, R16, 0x1 ;  /* 0x0000000110107836 */ /* 0x000fe20000000000 */
[----:B------:R-:W-:Y:S01]  /*2280*/  PLOP3.LUT P1, PT, PT, PT, PT, 0x80, 0x8 ;  /* 0x000000000008781c */ /* 0x000fe20003f2f070 */
[----:B------:R-:W-:Y:S02]  /*2290*/  IMAD.IADD R15, R10, 0x1, R95 ;  /* 0x000000010a0f7824 */ /* 0x000fe400078e025f */
[----:B------:R-:W-:Y:S01]  /*22a0*/  IMAD.IADD R14, R9, 0x1, R94 ;  /* 0x00000001090e7824 */ /* 0x000fe200078e025e */
[----:B------:R-:W-:-:S04]  /*22b0*/  ISETP.NE.AND P0, PT, R16, 0x2, PT ;  /* 0x000000021000780c */ /* 0x000fc80003f05270 */
[----:B------:R-:W-:Y:S02]  /*22c0*/  SEL R2, RZ, 0x1, P0 ;  /* 0x00000001ff027807 */ /* 0x000fe40000000000 */
[----:B------:R-:W-:Y:S02]  /*22d0*/  SEL R16, R16, RZ, P0 ;  /* 0x000000ff10107207 */ /* 0x000fe40000000000 */
[----:B------:R-:W-:Y:S01]  /*22e0*/  LOP3.LUT R13, R13, R2, RZ, 0x3c, !PT ;  /* 0x000000020d0d7212 */ /* 0x000fe200078e3cff */
[----:B------:R-:W-:Y:S06]  /*22f0*/  @P2 BRA `(.L_x_35) ;  /* 0xfffffff000982947 */ /* 0x000fec000383ffff */
[----:B------:R-:W-:Y:S01]  /*2300*/  UIADD3 UR4, UPT, UPT, UR4, 0x28, URZ ;  /* 0x0000002804047890 */ /* 0x000fe2000fffe0ff */
[----:B------:R-:W-:-:S03]  /*2310*/  SHF.L.U32 R2, R17, 0x1f, RZ ;  /* 0x0000001f11027819 */ /* 0x000fc600000006ff */
[----:B------:R-:W-:-:S09]  /*2320*/  ULEA UR5, UR6, UR4, 0x3 ;  /* 0x0000000406057291 */ /* 0x000fd2000f8e18ff */
[----:B------:R-:W1:Y:S02]  /*2330*/  SYNCS.PHASECHK.TRANS64.TRYWAIT P0, [UR5], R2 ;  /* 0x00000002ff0075a7 */ /* 0x000e640008001105 */
[----:B-1----:R-:W-:Y:S05]  /*2340*/  @!P0 BRA `(.L_x_36) ;  /* 0x0000006c00ac8947 */ /* 0x002fea0003800000 */
.L_x_131:
[----:B------:R-:W-:-:S04]  /*2350*/  UIADD3 UR6, UPT, UPT, UR6, 0x1, URZ ;  /* 0x0000000106067890 */ /* 0x000fc8000fffe0ff */
[----:B------:R-:W-:-:S04]  /*2360*/  UISETP.NE.AND UP0, UPT, UR6, 0x5, UPT ;  /* 0x000000050600788c */ /* 0x000fc8000bf05270 */
[----:B------:R-:W-:Y:S02]  /*2370*/  USEL UR7, URZ, 0x1, UP0 ;  /* 0x00000001ff077887 */ /* 0x000fe40008000000 */
[----:B------:R-:W-:-:S04]  /*2380*/  USEL UR6, UR6, URZ, UP0 ;  /* 0x000000ff06067287 */ /* 0x000fc80008000000 */
[----:B------:R-:W-:Y:S01]  /*2390*/  ULEA UR5, UR6, UR4, 0x3 ;  /* 0x0000000406057291 */ /* 0x000fe2000f8e18ff */
[----:B-1----:R-:W-:-:S04]  /*23a0*/  LOP3.LUT R2, R17, UR7, RZ, 0x3c, !PT ;  /* 0x0000000711027c12 */ /* 0x002fc8000f8e3cff */
[----:B------:R-:W-:-:S04]  /*23b0*/  SHF.L.U32 R3, R2, 0x1f, RZ ;  /* 0x0000001f02037819 */ /* 0x000fc800000006ff */
[----:B------:R-:W1:Y:S02]  /*23c0*/  SYNCS.PHASECHK.TRANS64.TRYWAIT P0, [UR5], R3 ;  /* 0x00000003ff0075a7 */ /* 0x000e640008001105 */
[----:B-1----:R-:W-:Y:S05]  /*23d0*/  @!P0 BRA `(.L_x_37) ;  /* 0x0000006c00a08947 */ /* 0x002fea0003800000 */
.L_x_133:
[----:B------:R-:W-:-:S04]  /*23e0*/  UIADD3 UR6, UPT, UPT, UR6, 0x1, URZ ;  /* 0x0000000106067890 */ /* 0x000fc8000fffe0ff */
[----:B------:R-:W-:-:S04]  /*23f0*/  UISETP.NE.AND UP0, UPT, UR6, 0x5, UPT ;  /* 0x000000050600788c */ /* 0x000fc8000bf05270 */
[----:B------:R-:W-:Y:S02]  /*2400*/  USEL UR7, URZ, 0x1, UP0 ;  /* 0x00000001ff077887 */ /* 0x000fe40008000000 */
[----:B------:R-:W-:-:S04]  /*2410*/  USEL UR6, UR6, URZ, UP0 ;  /* 0x000000ff06067287 */ /* 0x000fc80008000000 */
[----:B------:R-:W-:Y:S01]  /*2420*/  ULEA UR5, UR6, UR4, 0x3 ;  /* 0x0000000406057291 */ /* 0x000fe2000f8e18ff */
[----:B------:R-:W-:-:S04]  /*2430*/  LOP3.LUT R2, R2, UR7, RZ, 0x3c, !PT ;  /* 0x0000000702027c12 */ /* 0x000fc8000f8e3cff */
[----:B-1----:R-:W-:-:S04]  /*2440*/  SHF.L.U32 R3, R2, 0x1f, RZ ;  /* 0x0000001f02037819 */ /* 0x002fc800000006ff */
[----:B------:R-:W1:Y:S02]  /*2450*/  SYNCS.PHASECHK.TRANS64.TRYWAIT P0, [UR5], R3 ;  /* 0x00000003ff0075a7 */ /* 0x000e640008001105 */
[----:B-1----:R-:W-:Y:S05]  /*2460*/  @!P0 BRA `(.L_x_38) ;  /* 0x0000006c00948947 */ /* 0x002fea0003800000 */
.L_x_135:
        /* <DEDUP_REMOVED lines=9> */
.L_x_137:
[----:B------:R-:W-:-:S04]  /*2500*/  UIADD3 UR6, UPT, UPT, UR6, 0x1, URZ ;  /* 0x0000000106067890 */ /* 0x000fc8000fffe0ff */
[----:B------:R-:W-:-:S04]  /*2510*/  UISETP.NE.AND UP0, UPT, UR6, 0x5, UPT ;  /* 0x000000050600788c */ /* 0x000fc8000bf05270 */
[----:B------:R-:W-:Y:S02]  /*2520*/  USEL UR5, URZ, 0x1, UP0 ;  /* 0x00000001ff057887 */ /* 0x000fe40008000000 */
[----:B------:R-:W-:-:S04]  /*2530*/  USEL UR6, UR6, URZ, UP0 ;  /* 0x000000ff06067287 */ /* 0x000fc80008000000 */
[----:B------:R-:W-:Y:S01]  /*2540*/  ULEA UR6, UR6, UR4, 0x3 ;  /* 0x0000000406067291 */ /* 0x000fe2000f8e18ff */
[----:B------:R-:W-:-:S04]  /*2550*/  LOP3.LUT R2, R2, UR5, RZ, 0x3c, !PT ;  /* 0x0000000502027c12 */ /* 0x000fc8000f8e3cff */
[----:B------:R-:W-:Y:S01]  /*2560*/  SHF.L.U32 R2, R2, 0x1f, RZ ;  /* 0x0000001f02027819 */ /* 0x000fe200000006ff */
[----:B-1--4-:R-:W-:-:S07]  /*2570*/  IMAD.U32 R0, RZ, RZ, UR6 ;  /* 0x00000006ff007e24 */ /* 0x012fce000f8e00ff */
.L_x_40:
[----:B-1----:R1:W2:Y:S02]  /*2580*/  SYNCS.PHASECHK.TRANS64.TRYWAIT P0, [R0+URZ], R2 ;  /* 0x00000002000075a7 */ /* 0x0022a400080011ff */
[----:B--2---:R-:W-:Y:S05]  /*2590*/  @!P0 NANOSLEEP.SYNCS 0x989680 ;  /* 0x009896800000895d */ /* 0x004fea0003900000 */
[----:B------:R-:W2:Y:S02]  /*25a0*/  @!P0 SYNCS.PHASECHK.TRANS64 P0, [R0+URZ], R2 ;  /* 0x00000002000085a7 */ /* 0x000ea400080010ff */
[----:B--2---:R-:W-:Y:S05]  /*25b0*/  @P0 EXIT ;  /* 0x000000000000094d */ /* 0x004fea0003800000 */
[----:B------:R-:W-:Y:S05]  /*25c0*/  BRA `(.L_x_40) ;  /* 0xfffffffc00ec7947 */ /* 0x000fea000383ffff */
.L_x_17:
[----:B------:R-:W-:-:S04]  /*25d0*/  UISETP.NE.AND UP1, UPT, UR37, URZ, UPT ;  /* 0x000000ff2500728c */ /* 0x000fc8000bf25270 */
[----:B------:R-:W-:-:S09]  /*25e0*/  UISETP.NE.OR UP1, UPT, UR8, 0x1, UP1 ;  /* 0x000000010800788c */ /* 0x000fd20008f25670 */
[----:B------:R-:W-:Y:S05]  /*25f0*/  BRA.U UP1, `(.L_x_41) ;  /* 0x0000000501487547 */ /* 0x000fea000b800000 */
[----:B------:R-:W-:Y:S01]  /*2600*/  ISETP.NE.AND P2, PT, R2, RZ, PT ;  /* 0x000000ff0200720c */ /* 0x000fe20003f45270 */
[----:B------:R-:W-:Y:S01]  /*2610*/  IMAD.MOV.U32 R12, RZ, RZ, 0x1 ;  /* 0x00000001ff0c7424 */ /* 0x000fe200078e00ff */
[----:B------:R-:W-:Y:S02]  /*2620*/  CS2R R10, SRZ ;  /* 0x00000000000a7805 */ /* 0x000fe4000001ff00 */
[----:B------:R-:W-:Y:S01]  /*2630*/  CS2R R8, SRZ ;  /* 0x0000000000087805 */ /* 0x000fe2000001ff00 */
[----:B------:R-:W-:Y:S01]  /*2640*/  UMOV UR4, 0x400 ;  /* 0x0000040000047882 */ /* 0x000fe20000000000 */
[----:B------:R-:W-:Y:S01]  /*2650*/  UMOV UR6, URZ ;  /* 0x000000ff00067c82 */ /* 0x000fe20008000000 */
[----:B------:R-:W-:-:S12]  /*2660*/  ULEA UR37, UR37, UR4, 0x18 ;  /* 0x0000000425257291 */ /* 0x000fd8000f8ec0ff */
.L_x_45:
[----:B------:R-:W-:Y:S02]  /*2670*/  LEA R0, R8, UR37, 0x3 ;  /* 0x0000002508007c11 */ /* 0x000fe4000f8e18ff */
[----:B------:R-:W-:-:S03]  /*2680*/  SHF.L.U32 R4, R9, 0x1f, RZ ;  /* 0x0000001f09047819 */ /* 0x000fc600000006ff */
[----:B------:R-:W-:Y:S01]  /*2690*/  VIADD R5, R0, 0x110 ;  /* 0x0000011000057836 */ /* 0x000fe20000000000 */
[----:B------:R-:W1:Y:S02]  /*26a0*/  SYNCS.PHASECHK.TRANS64.TRYWAIT P0, [R0+URZ+0x100], R4 ;  /* 0x00010004000075a7 */ /* 0x000e6400080011ff */
[----:B-1----:R-:W-:Y:S05]  /*26b0*/  @!P0 BRA `(.L_x_42) ;  /* 0x0000006c00308947 */ /* 0x002fea0003800000 */
.L_x_138:
[----:B------:R-:W-:Y:S01]  /*26c0*/  ULEA UR5, UR6, UR37, 0x3 ;  /* 0x0000002506057291 */ /* 0x000fe2000f8e18ff */
[----:B-1----:R-:W-:Y:S01]  /*26d0*/  PRMT R0, RZ, 0x654, R5 ;  /* 0x00000654ff007816 */ /* 0x002fe20000000005 */
[----:B------:R-:W-:Y:S01]  /*26e0*/  @!P2 IMAD.MOV.U32 R4, RZ, RZ, 0x10 ;  /* 0x00000010ff04a424 */ /* 0x000fe200078e00ff */
[----:B------:R-:W-:Y:S01]  /*26f0*/  SHF.L.U32 R5, R12, 0x1f, RZ ;  /* 0x0000001f0c057819 */ /* 0x000fe200000006ff */
[----:B------:R-:W-:Y:S01]  /*2700*/  UIADD3 UR4, UPT, UPT, UR5, 0xa0, URZ ;  /* 0x000000a005047890 */ /* 0x000fe2000fffe0ff */
[----:B------:R1:W-:Y:S05]  /*2710*/  SYNCS.ARRIVE.TRANS64.RED.A1T0 RZ, [R0+URZ], RZ ;  /* 0x000000ff00ff79a7 */ /* 0x0003ea00081004ff */
[----:B------:R-:W-:Y:S01]  /*2720*/  IMAD.U32 R6, RZ, RZ, UR4 ;  /* 0x00000004ff067e24 */ /* 0x000fe2000f8e00ff */
[----:B------:R-:W2:Y:S04]  /*2730*/  SYNCS.PHASECHK.TRANS64.TRYWAIT P0, [UR5+0xb0], R5 ;  /* 0x0000b005ff0075a7 */ /* 0x000ea80008001105 */
[----:B------:R-:W-:Y:S01]  /*2740*/  PRMT R6, R2, 0x654, R6 ;  /* 0x0000065402067816 */ /* 0x000fe20000000006 */
[----:B-12---:R-:W-:Y:S06]  /*2750*/  @!P0 BRA `(.L_x_43) ;  /* 0x0000006c001c8947 */ /* 0x006fec0003800000 */
.L_x_140:
[----:B------:R-:W-:Y:S01]  /*2760*/  ULEA UR4, UR6, UR37, 0x4 ;  /* 0x0000002506047291 */ /* 0x000fe2000f8e20ff */
[----:B------:R-:W-:Y:S01]  /*2770*/  SEL R3, R6, R3, !P2 ;  /* 0x0000000306037207 */ /* 0x000fe20005000000 */
[----:B------:R-:W-:Y:S01]  /*2780*/  UIADD3 UR5, UPT, UPT, UR5, 0xa0, URZ ;  /* 0x000000a005057890 */ /* 0x000fe2000fffe0ff */
[----:B-1----:R-:W-:Y:S01]  /*2790*/  LEA R0, R11, UR37, 0x3 ;  /* 0x000000250b007c11 */ /* 0x002fe2000f8e18ff */
[----:B------:R-:W-:Y:S01]  /*27a0*/  UIADD3 UR4, UPT, UPT, UR4, 0x130, URZ ;  /* 0x0000013004047890 */ /* 0x000fe2000fffe0ff */
[----:B------:R1:W-:Y:S01]  /*27b0*/  @!P2 SYNCS.ARRIVE.TRANS64.RED RZ, [R3+URZ], R4 ;  /* 0x0000000403ffa9a7 */ /* 0x0003e200080004ff */
[----:B------:R-:W-:Y:S01]  /*27c0*/  UIADD3 UR6, UPT, UPT, UR6, 0x1, URZ ;  /* 0x0000000106067890 */ /* 0x000fe2000fffe0ff */
[----:B------:R-:W-:-:S03]  /*27d0*/  VIADD R8, R8, 0x1 ;  /* 0x0000000108087836 */ /* 0x000fc60000000000 */
[----:B------:R-:W-:Y:S02]  /*27e0*/  UISETP.NE.AND UP0, UPT, UR6, 0x2, UPT ;  /* 0x000000020600788c */ /* 0x000fe4000bf05270 */
[----:B------:R-:W-:Y:S01]  /*27f0*/  ISETP.NE.AND P0, PT, R8, 0x2, PT ;  /* 0x000000020800780c */ /* 0x000fe20003f05270 */
[----:B------:R-:W-:Y:S06]  /*2800*/  UGETNEXTWORKID.BROADCAST [UR4], [UR5] ;  /* 0x00000000040073ca */ /* 0x000fec0008000100 */
[----:B------:R-:W-:Y:S02]  /*2810*/  USEL UR4, URZ, 0x1, UP0 ;  /* 0x00000001ff047887 */ /* 0x000fe40008000000 */
[----:B------:R-:W-:-:S04]  /*2820*/  USEL UR6, UR6, URZ, UP0 ;  /* 0x000000ff06067287 */ /* 0x000fc80008000000 */
[----:B------:R-:W-:Y:S02]  /*2830*/  LOP3.LUT R12, R12, UR4, RZ, 0x3c, !PT ;  /* 0x000000040c0c7c12 */ /* 0x000fe4000f8e3cff */
[----:B-1----:R-:W-:-:S04]  /*2840*/  SHF.L.U32 R4, R10, 0x1f, RZ ;  /* 0x0000001f0a047819 */ /* 0x002fc800000006ff */
[----:B------:R-:W1:Y:S02]  /*2850*/  SYNCS.PHASECHK.TRANS64.TRYWAIT P1, [R0+URZ+0xa0], R4 ;  /* 0x0000a004000075a7 */ /* 0x000e6400080211ff */
[----:B-1----:R-:W-:Y:S05]  /*2860*/  @!P1 BRA `(.L_x_44) ;  /* 0x0000006800f09947 */ /* 0x002fea0003800000 */
.L_x_141:
[C---:B-1----:R-:W-:Y:S01]  /*2870*/  LEA R4, R11.reuse, UR37, 0x4 ;  /* 0x000000250b047c11 */ /* 0x042fe2000f8e20ff */
[----:B------:R-:W-:Y:S01]  /*2880*/  VIADD R0, R0, 0xb0 ;  /* 0x000000b000007836 */ /* 0x000fe20000000000 */
[----:B------:R-:W-:Y:S01]  /*2890*/  SEL R8, R8, RZ, P0 ;  /* 0x000000ff08087207 */ /* 0x000fe20000000000 */
[----:B------:R-:W-:-:S03]  /*28a0*/  VIADD R11, R11, 0x1 ;  /* 0x000000010b0b7836 */ /* 0x000fc60000000000 */
[----:B------:R-:W1:Y:S01]  /*28b0*/  LDS.128 R4, [R4+0x130] ;  /* 0x0001300004047984 */ /* 0x000e620000000c00 */
[----:B------:R-:W-:Y:S02]  /*28c0*/  PRMT R0, RZ, 0x654, R0 ;  /* 0x00000654ff007816 */ /* 0x000fe40000000000 */
[C---:B------:R-:W-:Y:S01]  /*28d0*/  ISETP.NE.AND P1, PT, R11.reuse, 0x2, PT ;  /* 0x000000020b00780c */ /* 0x040fe20003f25270 */
[----:B------:R-:W-:Y:S01]  /*28e0*/  @!PT LDS RZ, [RZ] ;  /* 0x00000000fffff984 */ /* 0x000fe20000000800 */
[----:B------:R-:W-:Y:S01]  /*28f0*/  @!PT LDS RZ, [RZ] ;  /* 0x00000000fffff984 */ /* 0x000fe20000000800 */
[----:B------:R-:W-:Y:S01]  /*2900*/  @!PT LDS RZ, [RZ] ;  /* 0x00000000fffff984 */ /* 0x000fe20000000800 */
[----:B------:R-:W-:Y:S01]  /*2910*/  @!PT LDS RZ, [RZ] ;  /* 0x00000000fffff984 */ /* 0x000fe20000000800 */
[----:B------:R2:W-:Y:S06]  /*2920*/  MEMBAR.ALL.CTA ;  /* 0x0000000000007992 */ /* 0x0005ec0000008000 */
[----:B--2---:R-:W2:Y:S01]  /*2930*/  FENCE.VIEW.ASYNC.S ;  /* 0x00000000000073c6 */ /* 0x004ea20000000000 */
[----:B------:R-:W-:Y:S01]  /*2940*/  SEL R11, R11, RZ, P1 ;  /* 0x000000ff0b0b7207 */ /* 0x000fe20000800000 */
[----:B--2---:R2:W-:Y:S01]  /*2950*/  SYNCS.ARRIVE.TRANS64.RED.A1T0 RZ, [R0+URZ], RZ ;  /* 0x000000ff00ff79a7 */ /* 0x0045e200081004ff */
[----:B-1----:R-:W-:-:S02]  /*2960*/  LOP3.LUT P3, RZ, R6, 0x1, RZ, 0xc0, !PT ;  /* 0x0000000106ff7812 */ /* 0x002fc4000786c0ff */
[----:B------:R-:W-:-:S04]  /*2970*/  SEL R4, RZ, 0x1, P1 ;  /* 0x00000001ff047807 */ /* 0x000fc80000800000 */
[----:B------:R-:W-:Y:S02]  /*2980*/  LOP3.LUT R10, R10, R4, RZ, 0x3c, !PT ;  /* 0x000000040a0a7212 */ /* 0x000fe400078e3cff */
[----:B--2---:R-:W-:-:S04]  /*2990*/  SEL R0, RZ, 0x1, P0 ;  /* 0x00000001ff007807 */ /* 0x004fc80000000000 */
[----:B------:R-:W-:Y:S01]  /*29a0*/  LOP3.LUT R9, R9, R0, RZ, 0x3c, !PT ;  /* 0x0000000009097212 */ /* 0x000fe200078e3cff */
[----:B------:R-:W-:Y:S06]  /*29b0*/  @P3 BRA `(.L_x_45) ;  /* 0xfffffffc002c3947 */ /* 0x000fec000383ffff */
[----:B------:R-:W-:Y:S01]  /*29c0*/  ULEA UR5, UR6, UR37, 0x3 ;  /* 0x0000002506057291 */ /* 0x000fe2000f8e18ff */
[----:B------:R-:W-:-:S08]  /*29d0*/  SHF.L.U32 R2, R12, 0x1f, RZ ;  /* 0x0000001f0c027819 */ /* 0x000fd000000006ff */
[----:B------:R-:W1:Y:S02]  /*29e0*/  SYNCS.PHASECHK.TRANS64 P0, [UR5+0xb0], R2 ;  /* 0x0000b002ff0075a7 */ /* 0x000e640008001005 */
[----:B-1----:R-:W-:Y:S05]  /*29f0*/  @P0 BRA `(.L_x_46) ;  /* 0x0000000000080947 */ /* 0x002fea0003800000 */
[----:B------:R-:W1:Y:S02]  /*2a00*/  SYNCS.PHASECHK.TRANS64.TRYWAIT P0, [UR5+0xb0], R2 ;  /* 0x0000b002ff0075a7 */ /* 0x000e640008001105 */
[----:B-1----:R-:W-:Y:S05]  /*2a10*/  @!P0 BRA `(.L_x_47) ;  /* 0x0000006800988947 */ /* 0x002fea0003800000 */
.L_x_46:
[----:B------:R-:W-:-:S04]  /*2a20*/  UIADD3 UR4, UPT, UPT, UR6, 0x1, URZ ;  /* 0x0000000106047890 */ /* 0x000fc8000fffe0ff */
[----:B------:R-:W-:-:S04]  /*2a30*/  UISETP.NE.AND UP0, UPT, UR4, 0x2, UPT ;  /* 0x000000020400788c */ /* 0x000fc8000bf05270 */
[----:B------:R-:W-:Y:S02]  /*2a40*/  USEL UR7, URZ, 0x1, UP0 ;  /* 0x00000001ff077887 */ /* 0x000fe40008000000 */
[----:B------:R-:W-:-:S04]  /*2a50*/  USEL UR4, UR4, URZ, UP0 ;  /* 0x000000ff04047287 */ /* 0x000fc80008000000 */
[----:B------:R-:W-:Y:S01]  /*2a60*/  ULEA UR4, UR4, UR37, 0x3 ;  /* 0x0000002504047291 */ /* 0x000fe2000f8e18ff */
[----:B-1----:R-:W-:-:S04]  /*2a70*/  LOP3.LUT R2, R12, UR7, RZ, 0x3c, !PT ;  /* 0x000000070c027c12 */ /* 0x002fc8000f8e3cff */
[----:B------:R-:W-:-:S04]  /*2a80*/  SHF.L.U32 R0, R2, 0x1f, RZ ;  /* 0x0000001f02007819 */ /* 0x000fc800000006ff */
[----:B------:R-:W1:Y:S02]  /*2a90*/  SYNCS.PHASECHK.TRANS64 P0, [UR4+0xb0], R0 ;  /* 0x0000b000ff0075a7 */ /* 0x000e640008001004 */
[----:B-1----:R-:W-:Y:S05]  /*2aa0*/  @P0 EXIT ;  /* 0x000000000000094d */ /* 0x002fea0003800000 */
[----:B------:R-:W-:Y:S02]  /*2ab0*/  SHF.L.U32 R2, R2, 0x1f, RZ ;  /* 0x0000001f02027819 */ /* 0x000fe400000006ff */
[----:B------:R-:W-:-:S07]  /*2ac0*/  MOV R0, UR4 ;  /* 0x0000000400007c02 */ /* 0x000fce0008000f00 */
.L_x_48:
[----:B-1----:R1:W2:Y:S02]  /*2ad0*/  SYNCS.PHASECHK.TRANS64.TRYWAIT P0, [R0+URZ+0xb0], R2 ;  /* 0x0000b002000075a7 */ /* 0x0022a400080011ff */
[----:B--2---:R-:W-:Y:S05]  /*2ae0*/  @!P0 NANOSLEEP.SYNCS 0x989680 ;  /* 0x009896800000895d */ /* 0x004fea0003900000 */
[----:B------:R-:W2:Y:S02]  /*2af0*/  @!P0 SYNCS.PHASECHK.TRANS64 P0, [R0+URZ+0xb0], R2 ;  /* 0x0000b002000085a7 */ /* 0x000ea400080010ff */
[----:B--2---:R-:W-:Y:S05]  /*2b00*/  @P0 EXIT ;  /* 0x000000000000094d */ /* 0x004fea0003800000 */
[----:B------:R-:W-:Y:S05]  /*2b10*/  BRA `(.L_x_48) ;  /* 0xfffffffc00ec7947 */ /* 0x000fea000383ffff */
.L_x_41:
[----:B------:R-:W-:-:S09]  /*2b20*/  UISETP.NE.AND UP1, UPT, UR8, URZ, UPT ;  /* 0x000000ff0800728c */ /* 0x000fd2000bf25270 */
[----:B------:R-:W-:Y:S05]  /*2b30*/  BRA.U UP1, `(.L_x_49) ;  /* 0x0000000d01cc7547 */ /* 0x000fea000b800000 */
[----:B------:R-:W-:Y:S01]  /*2b40*/  UMOV UR4, 0x40 ;  /* 0x0000004000047882 */ /* 0x000fe20000000000 */
[----:B------:R-:W-:Y:S01]  /*2b50*/  NOP ;  /* 0x0000000000007918 */ /* 0x000fe20000000000 */
[----:B------:R-:W-:Y:S01]  /*2b60*/  ULEA UR4, UR37, UR4, 0x18 ;  /* 0x0000000425047291 */ /* 0x000fe2000f8ec0ff */
[----:B------:R-:W-:Y:S02]  /*2b70*/  UMOV UR5, 0x400 ;  /* 0x0000040000057882 */ /* 0x000fe40000000000 */
[----:B------:R-:W-:-:S06]  /*2b80*/  ULEA UR37, UR37, UR5, 0x18 ;  /* 0x0000000525257291 */ /* 0x000fcc000f8ec0ff */
[----:B------:R-:W1:Y:S02]  /*2b90*/  LDS.U8 R0, [UR4+0x1c] ;  /* 0x00001c04ff007984 */ /* 0x000e640008000000 */
[----:B-1----:R-:W-:-:S13]  /*2ba0*/  ISETP.NE.AND P0, PT, R0, RZ, PT ;  /* 0x000000ff0000720c */ /* 0x002fda0003f05270 */
[----:B------:R-:W-:Y:S05]  /*2bb0*/  @P0 BRA `(.L_x_50) ;  /* 0x0000000000580947 */ /* 0x000fea0003800000 */
[----:B------:R-:W-:-:S13]  /*2bc0*/  ELECT P0, URZ, PT ;  /* 0x0000000000ff782f */ /* 0x000fda0003800000 */
[----:B------:R-:W-:Y:S05]  /*2bd0*/  @!P0 BRA `(.L_x_51) ;  /* 0x0000000000608947 */ /* 0x000fea0003800000 */
[----:B------:R-:W-:Y:S01]  /*2be0*/  UMOV UR5, 0x10 ;  /* 0x0000001000057882 */ /* 0x000fe20000000000 */
[----:B------:R-:W-:Y:S01]  /*2bf0*/  HFMA2 R0, -RZ, RZ, 0, 5.9604644775390625e-08 ;  /* 0x00000001ff007431 */ /* 0x000fe200000001ff */
[----:B------:R-:W-:-:S03]  /*2c00*/  MOV R2, 0xffff ;  /* 0x0000ffff00027802 */ /* 0x000fc60000000f00 */
[----:B------:R-:W-:Y:S04]  /*2c10*/  DEPBAR.LE SB1, 0x36 ;  /* 0x00009d800000791a */ /* 0x000fe80000000000 */
[----:B------:R-:W1:Y:S02]  /*2c20*/  UTCATOMSWS.FIND_AND_SET.ALIGN UP0, UR5, UR5 ;  /* 0x00000005000575e3 */ /* 0x000e640008000800 */
[----:B-1----:R-:W-:Y:S01]  /*2c30*/  MOV R3, UR5 ;  /* 0x0000000500037c02 */ /* 0x002fe20008000f00 */
[----:B------:R-:W-:Y:S06]  /*2c40*/  BRA.U UP0, `(.L_x_52) ;  /* 0x0000000100187547 */ /* 0x000fec000b800000 */
.L_x_53:
[----:B------:R-:W-:Y:S05]  /*2c50*/  NANOSLEEP 0x64 ;  /* 0x000000640000795d */ /* 0x000fea0003800000 */
[----:B------:R-:W-:-:S05]  /*2c60*/  UMOV UR5, 0x10 ;  /* 0x0000001000057882 */ /* 0x000fca0000000000 */
[----:B------:R-:W-:Y:S04]  /*2c70*/  DEPBAR.LE SB1, 0x36 ;  /* 0x00009d800000791a */ /* 0x000fe80000000000 */
[----:B------:R-:W1:Y:S02]  /*2c80*/  UTCATOMSWS.FIND_AND_SET.ALIGN UP0, UR5, UR5 ;  /* 0x00000005000575e3 */ /* 0x000e640008000800 */
[----:B-1----:R-:W-:Y:S01]  /*2c90*/  MOV R3, UR5 ;  /* 0x0000000500037c02 */ /* 0x002fe20008000f00 */
[----:B------:R-:W-:Y:S05]  /*2ca0*/  BRA.U !UP0, `(.L_x_53) ;  /* 0xfffffffd08e87547 */ /* 0x000fea000b83ffff */
.L_x_52:
[-C--:B------:R-:W-:Y:S02]  /*2cb0*/  SHF.L.U32 R2, R2, R3.reuse, RZ ;  /* 0x0000000302027219 */ /* 0x080fe400000006ff */
[----:B------:R-:W-:Y:S01]  /*2cc0*/  SHF.L.U32 R0, R0, R3, RZ ;  /* 0x0000000300007219 */ /* 0x000fe200000006ff */
[----:B------:R-:W-:Y:S02]  /*2cd0*/  IMAD.SHL.U32 R3, R3, 0x20, RZ ;  /* 0x0000002003037824 */ /* 0x000fe400078e00ff */
[----:B------:R1:W-:Y:S04]  /*2ce0*/  ATOMS.OR RZ, [UR4+0x14], R2 ;  /* 0x00001402ffff798c */ /* 0x0003e8000b000004 */
[----:B------:R1:W-:Y:S04]  /*2cf0*/  ATOMS.OR RZ, [UR4+0x18], R0 ;  /* 0x00001800ffff798c */ /* 0x0003e8000b000004 */
[----:B------:R1:W-:Y:S01]  /*2d00*/  STS [UR37+0x150], R3 ;  /* 0x00015003ff007988 */ /* 0x0003e20008000825 */
[----:B------:R-:W-:Y:S05]  /*2d10*/  BRA `(.L_x_51) ;  /* 0x0000000000107947 */ /* 0x000fea0003800000 */
.L_x_50:
[----:B------:R-:W-:Y:S02]  /*2d20*/  MOV R0, 0xffffffff ;  /* 0xffffffff00007802 */ /* 0x000fe40000000f00 */
[----:B------:R-:W-:-:S03]  /*2d30*/  MOV R2, 0x2d60 ;  /* 0x00002d6000027802 */ /* 0x000fc60000000f00 */
[----:B------:R1:W-:Y:S04]  /*2d40*/  STS [UR37+0x150], R0 ;  /* 0x00015000ff007988 */ /* 0x0003e80008000825 */
[----:B-1-3-5:R-:W-:Y:S05]  /*2d50*/  CALL.REL.NOINC `($__internal_1_$__cuda_sm10x_tcgen05_guardrail_trap_phase_invalid_during_alloc) ;  /* 0x0000006c00dc7944 */ /* 0x02afea0003c00000 */
.L_x_51:
[----:B------:R-:W-:Y:S05]  /*2d60*/  WARPSYNC.ALL ;  /* 0x0000000000007948 */ /* 0x000fea0003800000 */
[----:B------:R-:W2:Y:S01]  /*2d70*/  S2UR UR5, SR_CgaCtaId ;  /* 0x00000000000579c3 */ /* 0x000ea20000008800 */
[----:B------:R-:W-:Y:S01]  /*2d80*/  UMOV UR4, 0x400 ;  /* 0x0000040000047882 */ /* 0x000fe20000000000 */
[----:B------:R-:W-:-:S06]  /*2d90*/  NOP ;  /* 0x0000000000007918 */ /* 0x000fcc0000000000 */
[----:B------:R-:W-:Y:S06]  /*2da0*/  BAR.ARV 0x6, 0xa0 ;  /* 0x0182800000007b1d */ /* 0x000fec0000002000 */
[----:B------:R-:W4:Y:S01]  /*2db0*/  LDCU UR7, c[0x0][0x38c] ;  /* 0x00007180ff0777ac */ /* 0x000f220008000800 */
[----:B------:R-:W-:Y:S01]  /*2dc0*/  IMAD.MOV.U32 R11, RZ, RZ, 0x1 ;  /* 0x00000001ff0b7424 */ /* 0x000fe200078e00ff */
[----:B------:R-:W-:Y:S01]  /*2dd0*/  CS2R R8, SRZ ;  /* 0x0000000000087805 */ /* 0x000fe2000001ff00 */
[----:B------:R-:W-:Y:S01]  /*2de0*/  IMAD.MOV.U32 R10, RZ, RZ, RZ ;  /* 0x000000ffff0a7224 */ /* 0x000fe200078e00ff */
[----:B------:R-:W3:Y:S01]  /*2df0*/  LDCU UR6, c[0x0][0x38c] ;  /* 0x00007180ff0677ac */ /* 0x000ee20008000800 */
[----:B------:R-:W-:Y:S01]  /*2e00*/  UMOV UR15, URZ ;  /* 0x000000ff000f7c82 */ /* 0x000fe20008000000 */
[----:B------:R-:W-:Y:S01]  /*2e10*/  UMOV UR14, URZ ;  /* 0x000000ff000e7c82 */ /* 0x000fe20008000000 */
[----:B--2---:R-:W-:Y:S01]  /*2e20*/  ULEA UR5, UR5, UR4, 0x18 ;  /* 0x0000000405057291 */ /* 0x004fe2000f8ec0ff */
[----:B------:R-:W-:Y:S01]  /*2e30*/  UMOV UR24, 0x0 ;  /* 0x0000000000187882 */ /* 0x000fe20000000000 */
[----:B------:R-:W-:-:S02]  /*2e40*/  UMOV UR25, 0x4400010 ;  /* 0x0440001000197882 */ /* 0x000fc40000000000 */
[----:B------:R-:W-:Y:S02]  /*2e50*/  UIADD3 UR10, UPT, UPT, UR5, 0x6400, URZ ;  /* 0x00006400050a7890 */ /* 0x000fe4000fffe0ff */
[----:B------:R-:W-:Y:S02]  /*2e60*/  UIADD3 UR11, UPT, UPT, UR5, 0x10400, URZ ;  /* 0x00010400050b7890 */ /* 0x000fe4000fffe0ff */
[----:B----4-:R-:W-:Y:S01]  /*2e70*/  UIADD3 UR7, UPT, UPT, UR7, 0x7f, URZ ;  /* 0x0000007f07077890 */ /* 0x010fe2000fffe0ff */
[----:B-1----:R-:W1:Y:S01]  /*2e80*/  LDS R0, [UR5+0x150] ;  /* 0x00015005ff007984 */ /* 0x002e620008000800 */
[----:B------:R-:W-:Y:S02]  /*2e90*/  USHF.R.U32.HI UR10, URZ, 0x4, UR10 ;  /* 0x00000004ff0a7899 */ /* 0x000fe4000801160a */
[----:B------:R-:W-:Y:S02]  /*2ea0*/  USHF.R.S32.HI UR4, URZ, 0x1f, UR7 ;  /* 0x0000001fff047899 */ /* 0x000fe40008011407 */
[----:B------:R-:W-:-:S02]  /*2eb0*/  USHF.R.U32.HI UR11, URZ, 0x4, UR11 ;  /* 0x00000004ff0b7899 */ /* 0x000fc4000801160b */
[----:B------:R-:W-:Y:S02]  /*2ec0*/  ULEA.HI UR4, UR4, UR7, URZ, 0x7 ;  /* 0x0000000704047291 */ /* 0x000fe4000f8f38ff */
[----:B------:R-:W-:Y:S02]  /*2ed0*/  ULOP3.LUT UR10, UR10, 0x3fff, URZ, 0xc0, !UPT ;  /* 0x00003fff0a0a7892 */ /* 0x000fe4000f8ec0ff */
[----:B------:R-:W-:Y:S02]  /*2ee0*/  USHF.R.S32.HI UR4, URZ, 0x7, UR4 ;  /* 0x00000007ff047899 */ /* 0x000fe40008011404 */
[----:B------:R-:W-:Y:S02]  /*2ef0*/  ULOP3.LUT UR11, UR11, 0x3fff, URZ, 0xc0, !UPT ;  /* 0x00003fff0b0b7892 */ /* 0x000fe4000f8ec0ff */
[----:B------:R-:W-:Y:S01]  /*2f00*/  UISETP.LT.AND UP0, UPT, UR4, 0x1, UPT ;  /* 0x000000010400788c */ /* 0x000fe2000bf01270 */
[----:B------:R-:W-:Y:S01]  /*2f10*/  UMOV UR22, 0x0 ;  /* 0x0000000000167882 */ /* 0x000fe20000000000 */
[----:B------:R-:W-:-:S02]  /*2f20*/  UMOV UR23, 0x4400010 ;  /* 0x0440001000177882 */ /* 0x000fc40000000000 */
[----:B------:R-:W-:Y:S02]  /*2f30*/  USEL UR9, UR4, 0x1, !UP0 ;  /* 0x0000000104097887 */ /* 0x000fe4000c000000 */
[----:B------:R-:W-:Y:S02]  /*2f40*/  ULOP3.LUT UR10, UR10, 0x10000, URZ, 0xfc, !UPT ;  /* 0x000100000a0a7892 */ /* 0x000fe4000f8efcff */
[----:B------:R-:W-:Y:S02]  /*2f50*/  ULOP3.LUT UR11, UR11, 0x10000, URZ, 0xfc, !UPT ;  /* 0x000100000b0b7892 */ /* 0x000fe4000f8efcff */
[----:B------:R-:W-:Y:S02]  /*2f60*/  UIADD3 UR9, UPT, UPT, -UR9, URZ, URZ ;  /* 0x000000ff09097290 */ /* 0x000fe4000fffe1ff */
[----:B---3--:R-:W-:Y:S01]  /*2f70*/  UISETP.GE.AND UP3, UPT, UR6, 0x1, UPT ;  /* 0x000000010600788c */ /* 0x008fe2000bf66270 */
[----:B------:R-:W-:Y:S01]  /*2f80*/  UMOV UR20, 0x0 ;  /* 0x0000000000147882 */ /* 0x000fe20000000000 */
[----:B------:R-:W-:Y:S01]  /*2f90*/  UMOV UR21, 0x4400010 ;  /* 0x0440001000157882 */ /* 0x000fe20000000000 */
[----:B------:R-:W-:Y:S01]  /*2fa0*/  UMOV UR18, 0x0 ;  /* 0x0000000000127882 */ /* 0x000fe20000000000 */
[----:B------:R-:W-:Y:S01]  /*2fb0*/  UMOV UR19, 0x4400010 ;  /* 0x0440001000137882 */ /* 0x000fe20000000000 */
[----:B-1----:R-:W-:-:S15]  /*2fc0*/  R2UR UR16, R0 ;  /* 0x00000000001072ca */ /* 0x002fde00000e0000 */
.L_x_60:
[----:B------:R-:W-:Y:S02]  /*2fd0*/  LEA R0, R10, UR5, 0x3 ;  /* 0x000000050a007c11 */ /* 0x000fe4000f8e18ff */
[----:B------:R-:W-:Y:S02]  /*2fe0*/  SHF.L.U32 R2, R9, 0x1f, RZ ;  /* 0x0000001f09027819 */ /* 0x000fe400000006ff */
[----:B------:R-:W-:Y:S01]  /*2ff0*/  PLOP3.LUT P0, PT, PT, PT, UP3, 0x80, 0x8 ;  /* 0x000000000008781c */ /* 0x000fe20003f0f038 */
[----:B------:R-:W-:Y:S01]  /*3000*/  VIADD R3, R0, 0xb0 ;  /* 0x000000b000037836 */ /* 0x000fe20000000000 */
[----:B-1----:R-:W1:Y:S02]  /*3010*/  SYNCS.PHASECHK.TRANS64.TRYWAIT P1, [R0+URZ+0xa0], R2 ;  /* 0x0000a002000075a7 */ /* 0x002e6400080211ff */
[----:B-1-3--:R-:W-:Y:S09]  /*3020*/  @!P1 BRA `(.L_x_54) ;  /* 0x00000064002c9947 */ /* 0x00aff20003800000 */
.L_x_143:
[----:B------:R-:W-:Y:S01]  /*3030*/  LEA R4, R10, UR5, 0x4 ;  /* 0x000000050a047c11 */ /* 0x000fe2000f8e20ff */
[----:B------:R-:W-:Y:S01]  /*3040*/  @UP3 ULEA UR6, UR14, UR5, 0x3 ;  /* 0x000000050e063291 */ /* 0x000fe2000f8e18ff */
[----:B------:R-:W-:Y:S01]  /*3050*/  PLOP3.LUT P2, PT, PT, PT, PT, 0x80, 0x8 ;  /* 0x000000000008781c */ /* 0x000fe20003f4f070 */
[----:B------:R-:W-:Y:S01]  /*3060*/  ULEA UR7, UR15, UR5, 0x3 ;  /* 0x000000050f077291 */ /* 0x000fe2000f8e18ff */
[----:B------:R-:W-:Y:S02]  /*3070*/  PRMT R3, RZ, 0x654, R3 ;  /* 0x00000654ff037816 */ /* 0x000fe40000000003 */
[----:B------:R-:W2:Y:S01]  /*3080*/  LDS.128 R4, [R4+0x130] ;  /* 0x0001300004047984 */ /* 0x000ea20000000c00 */
[----:B-1----:R-:W-:Y:S02]  /*3090*/  @P0 SHF.L.U32 R2, R8, 0x1f, RZ ;  /* 0x0000001f08020819 */ /* 0x002fe400000006ff */
[----:B------:R-:W-:Y:S01]  /*30a0*/  SHF.L.U32 R0, R11, 0x1f, RZ ;  /* 0x0000001f0b007819 */ /* 0x000fe200000006ff */
[----:B------:R-:W-:Y:S01]  /*30b0*/  @!PT LDS RZ, [RZ] ;  /* 0x00000000fffff984 */ /* 0x000fe20000000800 */
[----:B------:R-:W-:Y:S01]  /*30c0*/  @!PT LDS RZ, [RZ] ;  /* 0x00000000fffff984 */ /* 0x000fe20000000800 */
[----:B------:R-:W-:Y:S01]  /*30d0*/  @!PT LDS RZ, [RZ] ;  /* 0x00000000fffff984 */ /* 0x000fe20000000800 */
[----:B------:R-:W-:Y:S01]  /*30e0*/  @!PT LDS RZ, [RZ] ;  /* 0x00000000fffff984 */ /* 0x000fe20000000800 */
[----:B------:R1:W-:Y:S06]  /*30f0*/  MEMBAR.ALL.CTA ;  /* 0x0000000000007992 */ /* 0x0003ec0000008000 */
[----:B-1----:R-:W1:Y:S02]  /*3100*/  FENCE.VIEW.ASYNC.S ;  /* 0x00000000000073c6 */ /* 0x002e640000000000 */
[----:B-1----:R1:W-:Y:S01]  /*3110*/  SYNCS.ARRIVE.TRANS64.RED.A1T0 RZ, [R3+URZ], RZ ;  /* 0x000000ff03ff79a7 */ /* 0x0023e200081004ff */
[----:B------:R1:W3:Y:S01]  /*3120*/  @P0 SYNCS.PHASECHK.TRANS64.TRYWAIT P2, [UR6], R2 ;  /* 0x00000002ff0005a7 */ /* 0x0002e20008041106 */
[----:B------:R-:W-:Y:S01]  /*3130*/  ULEA.HI UR6, UR15, UR15, URZ, 0x1 ;  /* 0x0000000f0f067291 */ /* 0x000fe2000f8f08ff */
[----:B--2---:R-:W-:-:S03]  /*3140*/  LOP3.LUT P1, RZ, R6, 0x1, RZ, 0xc0, !PT ;  /* 0x0000000106ff7812 */ /* 0x004fc6000782c0ff */
[----:B------:R-:W-:Y:S02]  /*3150*/  USHF.L.U32 UR8, UR6, 0x7, URZ ;  /* 0x0000000706087899 */ /* 0x000fe400080006ff */
[----:B------:R-:W-:Y:S02]  /*3160*/  ULOP3.LUT UR6, UR6, 0xffe, URZ, 0xc0, !UPT ;  /* 0x00000ffe06067892 */ /* 0x000fe4000f8ec0ff */
[----:B------:R-:W-:Y:S02]  /*3170*/  ULOP3.LUT UR8, UR8, 0xffffff00, URZ, 0xc0, !UPT ;  /* 0xffffff0008087892 */ /* 0x000fe4000f8ec0ff */
[----:B------:R-:W-:Y:S02]  /*3180*/  UIADD3 UR6, UPT, UPT, -UR6, UR15, URZ ;  /* 0x0000000f06067290 */ /* 0x000fe4000fffe1ff */
[----:B------:R-:W-:Y:S01]  /*3190*/  UIADD3 UR8, UPT, UPT, UR16, UR8, URZ ;  /* 0x0000000810087290 */ /* 0x000fe2000fffe0ff */
[----:B------:R-:W2:Y:S03]  /*31a0*/  SYNCS.PHASECHK.TRANS64.TRYWAIT P0, [UR7+0xe0], R0 ;  /* 0x0000e000ff0075a7 */ /* 0x000ea60008001107 */
[----:B------:R-:W-:Y:S01]  /*31b0*/  ULEA UR8, UR6, UR8, 0x14 ;  /* 0x0000000806087291 */ /* 0x000fe2000f8ea0ff */
[----:B-123--:R-:W-:Y:S11]  /*31c0*/  @!P0 BRA `(.L_x_55) ;  /* 0x0000006000d88947 */ /* 0x00eff60003800000 */
.L_x_145:
[----:B------:R-:W-:Y:S01]  /*31d0*/  IADD3 R10, PT, PT, R10, 0x1, RZ ;  /* 0x000000010a0a7810 */ /* 0x000fe20007ffe0ff */
[----:B------:R-:W-:Y:S06]  /*31e0*/  BRA.U !UP3, `(.L_x_56) ;  /* 0x000000010bc07547 */ /* 0x000fec000b800000 */
[----:B------:R-:W-:Y:S01]  /*31f0*/  UPLOP3.LUT UP4, UPT, UPT, UPT, UPT, 0x40, 0x4 ;  /* 0x000000000004789c */ /* 0x000fe20003f8e870 */
[----:B------:R-:W-:Y:S01]  /*3200*/  UMOV UR13, UR9 ;  /* 0x00000009000d7c82 */ /* 0x000fe20008000000 */
[----:B------:R-:W-:Y:S01]  /*3210*/  UMOV UR12, UR4 ;  /* 0x00000004000c7c82 */ /* 0x000fe20008000000 */
[----:B------:R-:W-:-:S08]  /*3220*/  UMOV UR17, UR14 ;  /* 0x0000000e00117c82 */ /* 0x000fd00008000000 */
.L_x_59:
[----:B------:R-:W-:Y:S02]  /*3230*/  UIADD3 UR13, UPT, UPT, UR13, 0x1, URZ ;  /* 0x000000010d0d7890 */ /* 0x000fe4000fffe0ff */
[----:B--2---:R-:W-:Y:S02]  /*3240*/  ULEA UR6, UR17, UR5, 0x3 ;  /* 0x0000000511067291 */ /* 0x004fe4000f8e18ff */
[----:B------:R-:W-:Y:S01]  /*3250*/  UISETP.NE.AND UP0, UPT, UR13, URZ, UPT ;  /* 0x000000ff0d00728c */ /* 0x000fe2000bf05270 */
[----:B---3--:R-:W-:Y:S10]  /*3260*/  @P2 BRA `(.L_x_57) ;  /* 0x00000000000c2947 */ /* 0x008ff40003800000 */
[----:B-1----:R-:W-:Y:S04]  /*3270*/  SHF.L.U32 R2, R8, 0x1f, RZ ;  /* 0x0000001f08027819 */ /* 0x002fe800000006ff */
[----:B------:R-:W1:Y:S02]  /*3280*/  SYNCS.PHASECHK.TRANS64.TRYWAIT P0, [UR6], R2 ;  /* 0x00000002ff0075a7 */ /* 0x000e640008001106 */
[----:B-1----:R-:W-:Y:S05]  /*3290*/  @!P0 BRA `(.L_x_58) ;  /* 0x0000006000bc8947 */ /* 0x002fea0003800000 */
.L_x_57:
[----:B------:R-:W-:Y:S01]  /*32a0*/  UISETP.NE.AND UP1, UPT, UR12, 0x1, UPT ;  /* 0x000000010c00788c */ /* 0x000fe2000bf25270 */
[----:B------:R-:W-:Y:S01]  /*32b0*/  PLOP3.LUT P2, PT, PT, PT, PT, 0x80, 0x8 ;  /* 0x000000000008781c */ /* 0x000fe20003f4f070 */
[----:B------:R-:W-:Y:S02]  /*32c0*/  UIADD3 UR14, UPT, UPT, UR17, 0x1, URZ ;  /* 0x00000001110e7890 */ /* 0x000fe4000fffe0ff */
[----:B------:R-:W-:Y:S02]  /*32d0*/  ULEA UR28, UR17, UR11, 0xb ;  /* 0x0000000b111c7291 */ /* 0x000fe4000f8e58ff */
[----:B------:R-:W-:Y:S01]  /*32e0*/  UISETP.NE.AND UP2, UPT, UR14, 0x5, UPT ;  /* 0x000000050e00788c */ /* 0x000fe2000bf45270 */
[----:B------:R-:W-:Y:S01]  /*32f0*/  PLOP3.LUT P0, PT, PT, PT, UP1, 0x80, 0x8 ;  /* 0x000000000008781c */ /* 0x000fe20003f0f018 */
[----:B------:R-:W-:Y:S02]  /*3300*/  UIADD3 UR40, UPT, UPT, UR28, 0x2, URZ ;  /* 0x000000021c287890 */ /* 0x000fe4000fffe0ff */
[----:B------:R-:W-:Y:S02]  /*3310*/  USEL UR27, URZ, 0x1, UP2 ;  /* 0x00000001ff1b7887 */ /* 0x000fe40009000000 */
[----:B------:R-:W-:Y:S02]  /*3320*/  USEL UR14, UR14, URZ, UP2 ;  /* 0x000000ff0e0e7287 */ /* 0x000fe40009000000 */
[----:B------:R-:W-:Y:S02]  /*3330*/  UIADD3 UR36, UPT, UPT, UR28, 0x4, URZ ;  /* 0x000000041c247890 */ /* 0x000fe4000fffe0ff */
[----:B------:R-:W-:Y:S01]  /*3340*/  @UP1 ULEA UR26, UR14, UR5, 0x3 ;  /* 0x000000050e1a1291 */ /* 0x000fe2000f8e18ff */
[----:B------:R-:W-:Y:S01]  /*3350*/  LOP3.LUT R8, R8, UR27, RZ, 0x3c, !PT ;  /* 0x0000001b08087c12 */ /* 0x000fe2000f8e3cff */
[----:B------:R-:W-:Y:S02]  /*3360*/  UIADD3 UR32, UPT, UPT, UR28, 0x6, URZ ;  /* 0x000000061c207890 */ /* 0x000fe4000fffe0ff */
[----:B------:R-:W-:Y:S01]  /*3370*/  UIADD3 UR6, UPT, UPT, UR6, 0x28, URZ ;  /* 0x0000002806067890 */ /* 0x000fe2000fffe0ff */
[----:B-1----:R-:W-:Y:S01]  /*3380*/  @P0 SHF.L.U32 R0, R8, 0x1f, RZ ;  /* 0x0000001f08000819 */ /* 0x002fe200000006ff */
[----:B------:R-:W-:Y:S01]  /*3390*/  UIADD3 UR12, UPT, UPT, UR12, -0x1, URZ ;  /* 0xffffffff0c0c7890 */ /* 0x000fe2000fffe0ff */
[----:B------:R-:W-:Y:S02]  /*33a0*/  UMOV UR29, 0x40004040 ;  /* 0x40004040001d7882 */ /* 0x000fe40000000000 */
[----:B------:R2:W3:Y:S01]  /*33b0*/  @P0 SYNCS.PHASECHK.TRANS64.TRYWAIT P2, [UR26], R0 ;  /* 0x00000000ff0005a7 */ /* 0x0004e2000804111a */
[----:B------:R-:W-:Y:S01]  /*33c0*/  ULEA UR26, UR17, UR10, 0x9 ;  /* 0x0000000a111a7291 */ /* 0x000fe2000f8e48ff */
[----:B------:R-:W-:Y:S01]  /*33d0*/  UMOV UR27, 0x40004040 ;  /* 0x40004040001b7882 */ /* 0x000fe20000000000 */
[----:B------:R-:W-:Y:S02]  /*33e0*/  UMOV UR41, 0x40004040 ;  /* 0x4000404000297882 */ /* 0x000fe40000000000 */
[----:B------:R-:W-:Y:S02]  /*33f0*/  UIADD3 UR38, UPT, UPT, UR26, 0x2, URZ ;  /* 0x000000021a267890 */ /* 0x000fe4000fffe0ff */
[----:B------:R-:W-:Y:S02]  /*3400*/  UIADD3 UR34, UPT, UPT, UR26, 0x4, URZ ;  /* 0x000000041a227890 */ /* 0x000fe4000fffe0ff */
[----:B------:R-:W-:Y:S01]  /*3410*/  UIADD3 UR30, UPT, UPT, UR26, 0x6, URZ ;  /* 0x000000061a1e7890 */ /* 0x000fe2000fffe0ff */
[----:B------:R2:W-:Y:S01]  /*3420*/  UTCQMMA gdesc[UR26], gdesc[UR28], tmem[UR8], tmem[UR24], idesc[UR25], UP4 ;  /* 0x00ff181c1a0075ea */ /* 0x0005e2000a000308 */
[----:B------:R-:W-:Y:S01]  /*3430*/  UPLOP3.LUT UP4, UPT, UPT, UPT, UPT, 0x80, 0x8 ;  /* 0x000000000008789c */ /* 0x000fe20003f8f070 */
[----:B------:R-:W-:Y:S01]  /*3440*/  UMOV UR39, 0x40004040 ;  /* 0x4000404000277882 */ /* 0x000fe20000000000 */
[----:B------:R-:W-:Y:S01]  /*3450*/  UMOV UR37, 0x40004040 ;  /* 0x4000404000257882 */ /* 0x000fe20000000000 */
[----:B------:R2:W-:Y:S01]  /*3460*/  UTCQMMA gdesc[UR38], gdesc[UR40], tmem[UR8], tmem[UR22], idesc[UR23], UPT ;  /* 0x00ff1628260075ea */ /* 0x0005e2000b800308 */
[----:B------:R-:W-:Y:S01]  /*3470*/  UMOV UR35, 0x40004040 ;  /* 0x4000404000237882 */ /* 0x000fe20000000000 */
[----:B------:R-:W-:Y:S01]  /*3480*/  UMOV UR33, 0x40004040 ;  /* 0x4000404000217882 */ /* 0x000fe20000000000 */
[----:B------:R-:W-:Y:S01]  /*3490*/  UMOV UR31, 0x40004040 ;  /* 0x40004040001f7882 */ /* 0x000fe20000000000 */
[----:B------:R2:W-:Y:S01]  /*34a0*/  UTCQMMA gdesc[UR34], gdesc[UR36], tmem[UR8], tmem[UR20], idesc[UR21], UPT ;  /* 0x00ff1424220075ea */ /* 0x0005e2000b800308 */
[----:B------:R2:W-:Y:S01]  /*34b0*/  UTCQMMA gdesc[UR30], gdesc[UR32], tmem[UR8], tmem[UR18], idesc[UR19], UPT ;  /* 0x00ff12201e0075ea */ /* 0x0005e2000b800308 */
[----:B------:R2:W-:Y:S01]  /*34c0*/  UTCBAR [UR6], URZ ;  /* 0x000000ff060073e9 */ /* 0x0005e200080000ff */
[----:B------:R-:W-:Y:S01]  /*34d0*/  UMOV UR17, UR14 ;  /* 0x0000000e00117c82 */ /* 0x000fe20008000000 */
[----:B------:R-:W-:Y:S05]  /*34e0*/  BRA.U UP0, `(.L_x_59) ;  /* 0xfffffffd00507547 */ /* 0x000fea000b83ffff */
.L_x_56:
[----:B------:R-:W-:Y:S01]  /*34f0*/  UIADD3 UR15, UPT, UPT, UR15, 0x1, URZ ;  /* 0x000000010f0f7890 */ /* 0x000fe2000fffe0ff */
[C---:B------:R-:W-:Y:S01]  /*3500*/  ISETP.NE.AND P0, PT, R10.reuse, 0x2, PT ;  /* 0x000000020a00780c */ /* 0x040fe20003f05270 */
[----:B------:R-:W-:Y:S02]  /*3510*/  UIADD3 UR7, UPT, UPT, UR7, 0xc0, URZ ;  /* 0x000000c007077890 */ /* 0x000fe4000fffe0ff */
[----:B------:R-:W-:Y:S01]  /*3520*/  UISETP.NE.AND UP0, UPT, UR15, 0x4, UPT ;  /* 0x000000040f00788c */ /* 0x000fe2000bf05270 */
[----:B-12---:R-:W-:Y:S02]  /*3530*/  SEL R0, RZ, 0x1, P0 ;  /* 0x00000001ff007807 */ /* 0x006fe40000000000 */
[----:B------:R-:W-:Y:S01]  /*3540*/  SEL R10, R10, RZ, P0 ;  /* 0x000000ff0a0a7207 */ /* 0x000fe20000000000 */
[----:B------:R-:W-:Y:S01]  /*3550*/  USEL UR6, URZ, 0x1, UP0 ;  /* 0x00000001ff067887 */ /* 0x000fe20008000000 */
[----:B------:R-:W-:Y:S01]  /*3560*/  LOP3.LUT R9, R9, R0, RZ, 0x3c, !PT ;  /* 0x0000000009097212 */ /* 0x000fe200078e3cff */
[----:B------:R-:W-:Y:S01]  /*3570*/  USEL UR15, UR15, URZ, UP0 ;  /* 0x000000ff0f0f7287 */ /* 0x000fe20008000000 */
[----:B------:R1:W-:Y:S03]  /*3580*/  UTCBAR [UR7], URZ ;  /* 0x000000ff070073e9 */ /* 0x0003e600080000ff */
[----:B------:R-:W-:Y:S01]  /*3590*/  LOP3.LUT R11, R11, UR6, RZ, 0x3c, !PT ;  /* 0x000000060b0b7c12 */ /* 0x000fe2000f8e3cff */
[----:B------:R-:W-:Y:S07]  /*35a0*/  @P1 BRA `(.L_x_60) ;  /* 0xfffffff800881947 */ /* 0x000fee000383ffff */
[----:B------:R-:W2:Y:S01]  /*35b0*/  S2UR UR4, SR_CgaCtaId ;  /* 0x00000000000479c3 */ /* 0x000ea20000008800 */
[----:B------:R-:W-:Y:S01]  /*35c0*/  ELECT P0, URZ, PT ;  /* 0x0000000000ff782f */ /* 0x000fe20003800000 */
[----:B------:R-:W-:Y:S01]  /*35d0*/  IMAD.MOV.U32 R0, RZ, RZ, 0x1 ;  /* 0x00000001ff007424 */ /* 0x000fe200078e00ff */
[----:B------:R-:W-:Y:S01]  /*35e0*/  UIADD3 UR5, UPT, UPT, UR5, 0xe0, URZ ;  /* 0x000000e005057890 */ /* 0x000fe2000fffe0ff */
[----:B------:R-:W-:Y:S01]  /*35f0*/  SHF.L.U32 R2, R11, 0x1f, RZ ;  /* 0x0000001f0b027819 */ /* 0x000fe200000006ff */
[----:B------:R-:W-:-:S03]  /*3600*/  UMOV UR6, 0x40 ;  /* 0x0000004000067882 */ /* 0x000fc60000000000 */
[----:B------:R-:W-:Y:S01]  /*3610*/  UVIRTCOUNT.DEALLOC.SMPOOL 0x80 ;  /* 0x000000800000784c */ /* 0x000fe20000000000 */
[----:B--2---:R-:W-:Y:S02]  /*3620*/  ULEA UR4, UR4, UR6, 0x18 ;  /* 0x0000000604047291 */ /* 0x004fe4000f8ec0ff */
[----:B------:R-:W-:-:S07]  /*3630*/  ULEA UR6, UR15, UR5, 0x3 ;  /* 0x000000050f067291 */ /* 0x000fce000f8e18ff */
[----:B------:R2:W-:Y:S02]  /*3640*/  @P0 STS.U8 [UR4+0x1c], R0 ;  /* 0x00001c00ff000988 */ /* 0x0005e40008000004 */
[----:B------:R-:W4:Y:S02]  /*3650*/  SYNCS.PHASECHK.TRANS64.TRYWAIT P0, [UR6], R2 ;  /* 0x00000002ff0075a7 */ /* 0x000f240008001106 */
[----:B--2-4-:R-:W-:Y:S05]  /*3660*/  @!P0 BRA `(.L_x_61) ;  /* 0x0000005c00e08947 */ /* 0x014fea0003800000 */
.L_x_148:
[----:B-1----:R-:W-:-:S04]  /*3670*/  UIADD3 UR7, UPT, UPT, UR15, 0x1, URZ ;  /* 0x000000010f077890 */ /* 0x002fc8000fffe0ff */
[----:B------:R-:W-:-:S04]  /*3680*/  UISETP.NE.AND UP0, UPT, UR7, 0x4, UPT ;  /* 0x000000040700788c */ /* 0x000fc8000bf05270 */
[----:B------:R-:W-:Y:S02]  /*3690*/  USEL UR8, URZ, 0x1, UP0 ;  /* 0x00000001ff087887 */ /* 0x000fe40008000000 */
[----:B------:R-:W-:-:S04]  /*36a0*/  USEL UR7, UR7, URZ, UP0 ;  /* 0x000000ff07077287 */ /* 0x000fc80008000000 */
[----:B------:R-:W-:Y:S01]  /*36b0*/  ULEA UR6, UR7, UR5, 0x3 ;  /* 0x0000000507067291 */ /* 0x000fe2000f8e18ff */
[----:B--2---:R-:W-:-:S04]  /*36c0*/  LOP3.LUT R2, R11, UR8, RZ, 0x3c, !PT ;  /* 0x000000080b027c12 */ /* 0x004fc8000f8e3cff */
[----:B------:R-:W-:-:S04]  /*36d0*/  SHF.L.U32 R3, R2, 0x1f, RZ ;  /* 0x0000001f02037819 */ /* 0x000fc800000006ff */
[----:B------:R-:W1:Y:S02]  /*36e0*/  SYNCS.PHASECHK.TRANS64.TRYWAIT P0, [UR6], R3 ;  /* 0x00000003ff0075a7 */ /* 0x000e640008001106 */
[----:B-1----:R-:W-:Y:S05]  /*36f0*/  @!P0 BRA `(.L_x_62) ;  /* 0x0000005c00d48947 */ /* 0x002fea0003800000 */
.L_x_150:
        /* <DEDUP_REMOVED lines=9> */
.L_x_152:
[----:B------:R-:W-:-:S04]  /*3790*/  UIADD3 UR7, UPT, UPT, UR7, 0x1, URZ ;  /* 0x0000000107077890 */ /* 0x000fc8000fffe0ff */
[----:B------:R-:W-:-:S04]  /*37a0*/  UISETP.NE.AND UP0, UPT, UR7, 0x4, UPT ;  /* 0x000000040700788c */ /* 0x000fc8000bf05270 */
[----:B------:R-:W-:Y:S02]  /*37b0*/  USEL UR6, URZ, 0x1, UP0 ;  /* 0x00000001ff067887 */ /* 0x000fe40008000000 */
[----:B------:R-:W-:-:S04]  /*37c0*/  USEL UR7, UR7, URZ, UP0 ;  /* 0x000000ff07077287 */ /* 0x000fc80008000000 */
[----:B------:R-:W-:Y:S01]  /*37d0*/  ULEA UR7, UR7, UR5, 0x3 ;  /* 0x0000000507077291 */ /* 0x000fe2000f8e18ff */
[----:B------:R-:W-:-:S04]  /*37e0*/  LOP3.LUT R2, R2, UR6, RZ, 0x3c, !PT ;  /* 0x0000000602027c12 */ /* 0x000fc8000f8e3cff */
[----:B------:R-:W-:-:S04]  /*37f0*/  SHF.L.U32 R2, R2, 0x1f, RZ ;  /* 0x0000001f02027819 */ /* 0x000fc800000006ff */
[----:B------:R-:W2:Y:S02]  /*3800*/  SYNCS.PHASECHK.TRANS64.TRYWAIT P0, [UR7], R2 ;  /* 0x00000002ff0075a7 */ /* 0x000ea40008001107 */
[----:B--2---:R-:W-:Y:S05]  /*3810*/  @!P0 BRA `(.L_x_64) ;  /* 0x0000005c00bc8947 */ /* 0x004fea0003800000 */
.L_x_154:
[----:B------:R-:W-:Y:S01]  /*3820*/  NOP ;  /* 0x0000000000007918 */ /* 0x000fe20000000000 */
[----:B-1----:R-:W1:Y:S01]  /*3830*/  LDS R0, [UR4+0x14] ;  /* 0x00001404ff007984 */ /* 0x002e620008000800 */
[----:B------:R-:W-:Y:S01]  /*3840*/  ULOP3.LUT UR6, UR16, 0xffff, URZ, 0xc0, !UPT ;  /* 0x0000ffff10067892 */ /* 0x000fe2000f8ec0ff */
[----:B------:R-:W-:Y:S01]  /*3850*/  UMOV UR8, 0xffff ;  /* 0x0000ffff00087882 */ /* 0x000fe20000000000 */
[----:B------:R-:W-:Y:S02]  /*3860*/  UMOV UR5, 0x1 ;  /* 0x0000000100057882 */ /* 0x000fe40000000000 */
[----:B------:R-:W-:-:S04]  /*3870*/  USHF.R.U32.HI UR6, URZ, 0x5, UR6 ;  /* 0x00000005ff067899 */ /* 0x000fc80008011606 */
[----:B------:R-:W-:Y:S02]  /*3880*/  USHF.L.U32 UR8, UR8, UR6, URZ ;  /* 0x0000000608087299 */ /* 0x000fe400080006ff */
[----:B------:R-:W-:-:S04]  /*3890*/  USHF.L.U32 UR5, UR5, UR6, URZ ;  /* 0x0000000605057299 */ /* 0x000fc800080006ff */
[----:B-1----:R-:W-:-:S04]  /*38a0*/  LOP3.LUT R0, R0, UR8, RZ, 0xc0, !PT ;  /* 0x0000000800007c12 */ /* 0x002fc8000f8ec0ff */
[----:B------:R-:W-:-:S13]  /*38b0*/  ISETP.NE.AND P0, PT, R0, UR8, PT ;  /* 0x0000000800007c0c */ /* 0x000fda000bf05270 */
[----:B------:R-:W-:Y:S05]  /*38c0*/  @P0 BRA `(.L_x_65) ;  /* 0x0000000000580947 */ /* 0x000fea0003800000 */
[----:B------:R-:W1:Y:S02]  /*38d0*/  LDS R0, [UR4+0x18] ;  /* 0x00001804ff007984 */ /* 0x000e640008000800 */
[----:B-1----:R-:W-:-:S04]  /*38e0*/  LOP3.LUT R0, R0, UR5, RZ, 0xc0, !PT ;  /* 0x0000000500007c12 */ /* 0x002fc8000f8ec0ff */
[----:B------:R-:W-:-:S13]  /*38f0*/  ISETP.NE.AND P0, PT, R0, UR5, PT ;  /* 0x0000000500007c0c */ /* 0x000fda000bf05270 */
[----:B------:R-:W-:Y:S05]  /*3900*/  @P0 BRA `(.L_x_66) ;  /* 0x00000000003c0947 */ /* 0x000fea0003800000 */
[----:B------:R-:W1:Y:S01]  /*3910*/  S2R R2, SR_LANEID ;  /* 0x0000000000027919 */ /* 0x000e620000000000 */
[----:B------:R-:W-:Y:S01]  /*3920*/  ULOP3.LUT UR8, URZ, UR8, URZ, 0x33, !UPT ;  /* 0x00000008ff087292 */ /* 0x000fe2000f8e33ff */
[----:B------:R-:W-:Y:S02]  /*3930*/  VOTEU.ANY UR7, UPT, PT ;  /* 0x0000000000077886 */ /* 0x000fe400038e0100 */
[----:B------:R-:W-:-:S03]  /*3940*/  UFLO.U32 UR7, UR7 ;  /* 0x00000007000772bd */ /* 0x000fc600080e0000 */
[----:B------:R-:W-:-:S04]  /*3950*/  IMAD.U32 R0, RZ, RZ, UR8 ;  /* 0x00000008ff007e24 */ /* 0x000fc8000f8e00ff */
[----:B------:R2:W4:Y:S02]  /*3960*/  REDUX UR6, R0 ;  /* 0x00000000000673c4 */ /* 0x0005240000000000 */
[----:B------:R1:W-:Y:S02]  /*3970*/  UTCATOMSWS.AND URZ, UR8 ;  /* 0x0000000800ff79e3 */ /* 0x0003e40008000000 */
[----:B-1----:R-:W-:Y:S02]  /*3980*/  ISETP.EQ.U32.AND P0, PT, R2, UR7, PT ;  /* 0x0000000702007c0c */ /* 0x002fe4000bf02070 */
[----:B--2---:R-:W-:Y:S02]  /*3990*/  LOP3.LUT R0, RZ, UR5, RZ, 0x33, !PT ;  /* 0x00000005ff007c12 */ /* 0x004fe4000f8e33ff */
[----:B----4-:R-:W-:Y:S02]  /*39a0*/  MOV R2, UR6 ;  /* 0x0000000600027c02 */ /* 0x010fe40008000f00 */
[----:B------:R-:W1:Y:S07]  /*39b0*/  REDUX UR5, R0 ;  /* 0x00000000000573c4 */ /* 0x000e6e0000000000 */
[----:B------:R2:W-:Y:S01]  /*39c0*/  @P0 ATOMS.AND RZ, [UR4+0x14], R2 ;  /* 0x00001402ffff098c */ /* 0x0005e2000a800004 */
[----:B-1----:R-:W-:-:S05]  /*39d0*/  IMAD.U32 R0, RZ, RZ, UR5 ;  /* 0x00000005ff007e24 */ /* 0x002fca000f8e00ff */
[----:B------:R2:W-:Y:S01]  /*39e0*/  @P0 ATOMS.AND RZ, [UR4+0x18], R0 ;  /* 0x00001800ffff098c */ /* 0x0005e2000a800004 */
[----:B------:R-:W-:Y:S05]  /*39f0*/  BRA `(.L_x_67) ;  /* 0x0000000000147947 */ /* 0x000fea0003800000 */
.L_x_66:
[----:B------:R-:W-:Y:S02]  /*3a00*/  MOV R2, 0x3a20 ;  /* 0x00003a2000027802 */ /* 0x000fe40000000f00 */
[----:B---3-5:R-:W-:Y:S05]  /*3a10*/  CALL.REL.NOINC `($__internal_0_$__cuda_sm10x_tcgen05_guardrail_trap_col_being_dealloced_not_returned_by_alloc) ;  /* 0x0000006000a07944 */ /* 0x028fea0003c00000 */
[----:B------:R-:W-:Y:S05]  /*3a20*/  BRA `(.L_x_67) ;  /* 0x0000000000087947 */ /* 0x000fea0003800000 */
.L_x_65:
[----:B------:R-:W-:Y:S02]  /*3a30*/  MOV R2, 0x3a50 ;  /* 0x00003a5000027802 */ /* 0x000fe40000000f00 */
[----:B---3-5:R-:W-:Y:S05]  /*3a40*/  CALL.REL.NOINC `($__internal_2_$__cuda_sm10x_tcgen05_guardrail_trap_unallocated_columns_being_dealloced) ;  /* 0x0000006000ac7944 */ /* 0x028fea0003c00000 */
.L_x_67:
[----:B------:R-:W-:Y:S01]  /*3a50*/  NOP ;  /* 0x0000000000007918 */ /* 0x000fe20000000000 */
[----:B------:R-:W-:Y:S05]  /*3a60*/  EXIT ;  /* 0x000000000000794d */ /* 0x000fea0003800000 */
.L_x_49:
[----:B------:R-:W-:-:S09]  /*3a70*/  UISETP.NE.OR UP2, UPT, UR8, 0x3, !UP2 ;  /* 0x000000030800788c */ /* 0x000fd2000d745670 */
[----:B------:R-:W-:Y:S05]  /*3a80*/  BRA.U UP2, `(.L_x_68) ;  /* 0x0000001102087547 */ /* 0x000fea000b800000 */
[----:B------:R-:W1:Y:S01]  /*3a90*/  LDC R0, c[0x0][0xb30] ;  /* 0x0002cc00ff007b82 */ /* 0x000e620000000800 */
[----:B------:R-:W2:Y:S01]  /*3aa0*/  LDCU.64 UR8, c[0x0][0x888] ;  /* 0x00011100ff0877ac */ /* 0x000ea20008000a00 */
[----:B------:R-:W-:Y:S02]  /*3ab0*/  HFMA2 R27, -RZ, RZ, 0, 0 ;  /* 0x00000000ff1b7431 */ /* 0x000fe400000001ff */
[----:B------:R-:W-:Y:S01]  /*3ac0*/  IMAD.MOV.U32 R29, RZ, RZ, 0x1 ;  /* 0x00000001ff1d7424 */ /* 0x000fe200078e00ff */
[----:B------:R-:W-:Y:S01]  /*3ad0*/  MOV R25, 0x1000 ;  /* 0x0000100000197802 */ /* 0x000fe20000000f00 */
[----:B------:R-:W4:Y:S01]  /*3ae0*/  LDCU.64 UR4, c[0x0][0x890] ;  /* 0x00011200ff0477ac */ /* 0x000f220008000a00 */
[----:B------:R-:W-:Y:S01]  /*3af0*/  IMAD.MOV.U32 R28, RZ, RZ, RZ ;  /* 0x000000ffff1c7224 */ /* 0x000fe200078e00ff */
[----:B------:R-:W3:Y:S01]  /*3b00*/  LDC R24, c[0x0][0x370] ;  /* 0x0000dc00ff187b82 */ /* 0x000ee20000000800 */
[----:B------:R-:W-:Y:S01]  /*3b10*/  UMOV UR7, 0x400 ;  /* 0x0000040000077882 */ /* 0x000fe20000000000 */
[----:B------:R-:W-:-:S02]  /*3b20*/  UPLOP3.LUT UP1, UPT, UPT, UPT, UPT, 0x40, 0x4 ;  /* 0x000000000004789c */ /* 0x000fc40003f2e870 */
[----:B------:R-:W-:-:S04]  /*3b30*/  ULEA UR7, UR37, UR7, 0x18 ;  /* 0x0000000725077291 */ /* 0x000fc8000f8ec0ff */
[----:B------:R-:W3:Y:S01]  /*3b40*/  LDC R3, c[0x0][0xb0c] ;  /* 0x0002c300ff037b82 */ /* 0x000ee20000000800 */
[----:B------:R-:W-:Y:S02]  /*3b50*/  UIADD3 UR13, UPT, UPT, UR7, 0x68, URZ ;  /* 0x00000068070d7890 */ /* 0x000fe4000fffe0ff */
[----:B--2---:R-:W-:Y:S02]  /*3b60*/  UISETP.NE.U32.AND UP2, UPT, UR8, URZ, UPT ;  /* 0x000000ff0800728c */ /* 0x004fe4000bf45070 */
[----:B------:R-:W-:Y:S02]  /*3b70*/  UIADD3 UR33, UPT, UPT, UR7, 0x50, URZ ;  /* 0x0000005007217890 */ /* 0x000fe4000fffe0ff */
[----:B----4-:R-:W-:Y:S01]  /*3b80*/  UISETP.NE.U32.AND UP3, UPT, UR4, URZ, UPT ;  /* 0x000000ff0400728c */ /* 0x010fe2000bf65070 */
[----:B------:R-:W2:Y:S01]  /*3b90*/  LDC R18, c[0x0][0xb20] ;  /* 0x0002c800ff127b82 */ /* 0x000ea20000000800 */
[----:B-1----:R-:W-:Y:S01]  /*3ba0*/  ISETP.NE.AND P1, PT, R0, 0x1, PT ;  /* 0x000000010000780c */ /* 0x002fe20003f25270 */
[----:B------:R-:W-:-:S02]  /*3bb0*/  UISETP.NE.AND.EX UP2, UPT, UR9, URZ, UPT, UP2 ;  /* 0x000000ff0900728c */ /* 0x000fc4000bf45320 */
[----:B------:R-:W-:Y:S02]  /*3bc0*/  UIADD3 UR25, UPT, UPT, UR7, 0x58, URZ ;  /* 0x0000005807197890 */ /* 0x000fe4000fffe0ff */
[----:B------:R-:W-:Y:S02]  /*3bd0*/  UIADD3 UR17, UPT, UPT, UR7, 0x60, URZ ;  /* 0x0000006007117890 */ /* 0x000fe4000fffe0ff */
[----:B------:R-:W1:Y:S01]  /*3be0*/  LDC.64 R30, c[0x0][0x348] ;  /* 0x0000d200ff1e7b82 */ /* 0x000e620000000a00 */
[----:B------:R-:W-:Y:S02]  /*3bf0*/  UPRMT UR13, UR37, 0x654, UR13 ;  /* 0x00000654250d7896 */ /* 0x000fe4000800000d */
[----:B------:R-:W-:-:S05]  /*3c00*/  UISETP.NE.AND.EX UP3, UPT, UR5, URZ, UPT, UP3 ;  /* 0x000000ff0500728c */ /* 0x000fca000bf65330 */
[----:B------:R-:W4:Y:S08]  /*3c10*/  LDC.64 R16, c[0x0][0xb10] ;  /* 0x0002c400ff107b82 */ /* 0x000f300000000a00 */
[----:B------:R-:W1:Y:S08]  /*3c20*/  LDC.64 R6, c[0x0][0xb18] ;  /* 0x0002c600ff067b82 */ /* 0x000e700000000a00 */
[----:B------:R-:W1:Y:S08]  /*3c30*/  LDC.64 R4, c[0x0][0xb28] ;  /* 0x0002ca00ff047b82 */ /* 0x000e700000000a00 */
[----:B--23--:R-:W1:Y:S02]  /*3c40*/  LDC R19, c[0x0][0x374] ;  /* 0x0000dd00ff137b82 */ /* 0x00ce640000000800 */
.L_x_79:
[C---:B------:R-:W-:Y:S02]  /*3c50*/  LEA R0, R28.reuse, UR7, 0x3 ;  /* 0x000000071c007c11 */ /* 0x040fe4000f8e18ff */
[----:B------:R-:W-:Y:S02]  /*3c60*/  SHF.L.U32 R2, R27, 0x1f, RZ ;  /* 0x0000001f1b027819 */ /* 0x000fe400000006ff */
[----:B------:R-:W-:Y:S02]  /*3c70*/  LEA R20, R28, UR7, 0x4 ;  /* 0x000000071c147c11 */ /* 0x000fe4000f8e20ff */
[----:B--2---:R-:W2:Y:S02]  /*3c80*/  SYNCS.PHASECHK.TRANS64.TRYWAIT P0, [R0+URZ+0xa0], R2 ;  /* 0x0000a002000075a7 */ /* 0x004ea400080011ff */
[----:B--2---:R-:W-:Y:S05]  /*3c90*/  @!P0 BRA `(.L_x_69) ;  /* 0x0000005800b48947 */ /* 0x004fea0003800000 */
.L_x_155:
[----:B------:R-:W-:Y:S01]  /*3ca0*/  ISETP.GE.AND P0, PT, R40, 0x1, PT ;  /* 0x000000012800780c */ /* 0x000fe20003f06270 */
[----:B------:R-:W3:Y:S01]  /*3cb0*/  LDS.128 R20, [R20+0x130] ;  /* 0x0001300014147984 */ /* 0x000ee20000000c00 */
[----:B--2---:R-:W-:Y:S01]  /*3cc0*/  VIADD R0, R0, 0xb0 ;  /* 0x000000b000007836 */ /* 0x004fe20000000000 */
[----:B------:R-:W-:Y:S01]  /*3cd0*/  @!PT LDS RZ, [RZ] ;  /* 0x00000000fffff984 */ /* 0x000fe20000000800 */
[----:B------:R-:W-:Y:S01]  /*3ce0*/  @!PT LDS RZ, [RZ] ;  /* 0x00000000fffff984 */ /* 0x000fe20000000800 */
[----:B------:R-:W-:Y:S01]  /*3cf0*/  @!PT LDS RZ, [RZ] ;  /* 0x00000000fffff984 */ /* 0x000fe20000000800 */
[----:B------:R-:W-:Y:S01]  /*3d00*/  @!PT LDS RZ, [RZ] ;  /* 0x00000000fffff984 */ /* 0x000fe20000000800 */
[----:B------:R2:W-:Y:S06]  /*3d10*/  MEMBAR.ALL.CTA ;  /* 0x0000000000007992 */ /* 0x0005ec0000008000 */
[----:B--2---:R-:W2:Y:S01]  /*3d20*/  FENCE.VIEW.ASYNC.S ;  /* 0x00000000000073c6 */ /* 0x004ea20000000000 */
[----:B------:R-:W-:Y:S04]  /*3d30*/  PRMT R0, RZ, 0x654, R0 ;  /* 0x00000654ff007816 */ /* 0x000fe80000000000 */
[----:B--2---:R2:W-:Y:S01]  /*3d40*/  SYNCS.ARRIVE.TRANS64.RED.A1T0 RZ, [R0+URZ], RZ ;  /* 0x000000ff00ff79a7 */ /* 0x0045e200081004ff */
[----:B---3--:R-:W-:Y:S11]  /*3d50*/  LOP3.LUT P3, RZ, R22, 0x1, RZ, 0xc0, !PT ;  /* 0x0000000116ff7812 */ /* 0x008ff6000786c0ff */
[----:B------:R-:W-:Y:S02]  /*3d60*/  @!UPT UIADD3 URZ, UPT, UPT, URZ, URZ, URZ ;  /* 0x000000fffffff290 */ /* 0x000fe4000fffe0ff */
[----:B------:R-:W-:Y:S02]  /*3d70*/  @P3 MOV R11, R20 ;  /* 0x00000014000b3202 */ /* 0x000fe40000000f00 */
[----:B------:R-:W-:Y:S01]  /*3d80*/  @P3 LOP3.LUT R10, R21, 0xffff, RZ, 0xc0, !PT ;  /* 0x0000ffff150a3812 */ /* 0x000fe200078ec0ff */
[----:B--2---:R-:W-:Y:S06]  /*3d90*/  @!P0 BRA `(.L_x_70) ;  /* 0x0000000000a48947 */ /* 0x004fec0003800000 */
[-C--:B-1----:R-:W-:Y:S01]  /*3da0*/  IMAD.HI.U32 R0, R19, R7.reuse, RZ ;  /* 0x0000000713007227 */ /* 0x082fe200078e00ff */
[----:B------:R-:W-:Y:S02]  /*3db0*/  ISETP.NE.AND P0, PT, R6, 0x1, PT ;  /* 0x000000010600780c */ /* 0x000fe40003f05270 */
[----:B------:R-:W-:Y:S01]  /*3dc0*/  ISETP.NE.AND P2, PT, R40, 0x1, PT ;  /* 0x000000012800780c */ /* 0x000fe20003f45270 */
[----:B----4-:R-:W-:Y:S01]  /*3dd0*/  IMAD.HI.U32 R9, R24, R16, RZ ;  /* 0x0000001018097227 */ /* 0x010fe200078e00ff */
[----:B------:R-:W-:Y:S02]  /*3de0*/  SHF.R.U32.HI R0, RZ, R18, R0 ;  /* 0x00000012ff007219 */ /* 0x000fe40000011600 */
[----:B------:R-:W-:Y:S01]  /*3df0*/  ISETP.NE.AND P4, PT, R3, 0x1, PT ;  /* 0x000000010300780c */ /* 0x000fe20003f85270 */
[----:B------:R-:W-:Y:S01]  /*3e00*/  IMAD.HI.U32 R13, R10, R7, RZ ;  /* 0x000000070a0d7227 */ /* 0x000fe200078e00ff */
[----:B------:R-:W-:Y:S02]  /*3e10*/  SHF.R.U32.HI R9, RZ, R17, R9 ;  /* 0x00000011ff097219 */ /* 0x000fe40000011609 */
[----:B------:R-:W-:Y:S01]  /*3e20*/  SEL R0, R19, R0, !P0 ;  /* 0x0000000013007207 */ /* 0x000fe20004000000 */
[----:B------:R-:W-:Y:S01]  /*3e30*/  IMAD.HI.U32 R12, R11, R16, RZ ;  /* 0x000000100b0c7227 */ /* 0x000fe200078e00ff */
[----:B------:R-:W-:Y:S03]  /*3e40*/  SEL R9, R24, R9, !P4 ;  /* 0x0000000918097207 */ /* 0x000fe60006000000 */
[-C--:B------:R-:W-:Y:S01]  /*3e50*/  IMAD.HI.U32 R8, R0, R4.reuse, RZ ;  /* 0x0000000400087227 */ /* 0x080fe200078e00ff */
[----:B------:R-:W-:Y:S03]  /*3e60*/  SHF.R.U32.HI R12, RZ, R17, R12 ;  /* 0x00000011ff0c7219 */ /* 0x000fe6000001160c */
[----:B------:R-:W-:Y:S01]  /*3e70*/  IMAD.HI.U32 R2, R9, R4, RZ ;  /* 0x0000000409027227 */ /* 0x000fe200078e00ff */
[-C--:B------:R-:W-:Y:S02]  /*3e80*/  @P2 SHF.R.U32.HI R0, RZ, R5.reuse, R8 ;  /* 0x00000005ff002219 */ /* 0x080fe40000011608 */
[----:B------:R-:W-:Y:S02]  /*3e90*/  SHF.R.U32.HI R8, RZ, R18, R13 ;  /* 0x00000012ff087219 */ /* 0x000fe4000001160d */
[----:B------:R-:W-:Y:S01]  /*3ea0*/  @P2 SHF.R.U32.HI R9, RZ, R5, R2 ;  /* 0x00000005ff092219 */ /* 0x000fe20000011602 */
[----:B------:R-:W-:Y:S01]  /*3eb0*/  IMAD R0, R40, R0, RZ ;  /* 0x0000000028007224 */ /* 0x000fe200078e02ff */
[----:B------:R-:W-:Y:S02]  /*3ec0*/  SEL R8, R10, R8, !P0 ;  /* 0x000000080a087207 */ /* 0x000fe40004000000 */
[----:B------:R-:W-:Y:S01]  /*3ed0*/  SEL R2, R11, R12, !P4 ;  /* 0x0000000c0b027207 */ /* 0x000fe20006000000 */
[----:B------:R-:W-:Y:S01]  /*3ee0*/  IMAD R12, R40, R9, RZ ;  /* 0x00000009280c7224 */ /* 0x000fe200078e02ff */
[C---:B------:R-:W-:Y:S01]  /*3ef0*/  ISETP.GE.AND P0, PT, R8.reuse, R0, PT ;  /* 0x000000000800720c */ /* 0x040fe20003f06270 */
[----:B------:R-:W-:Y:S03]  /*3f00*/  IMAD.HI.U32 R0, R8, R4, RZ ;  /* 0x0000000408007227 */ /* 0x000fe600078e00ff */
[----:B------:R-:W-:Y:S02]  /*3f10*/  ISETP.GE.OR P0, PT, R2, R12, P0 ;  /* 0x0000000c0200720c */ /* 0x000fe40000706670 */
[-C--:B------:R-:W-:Y:S04]  /*3f20*/  SHF.R.U32.HI R0, RZ, R5.reuse, R0 ;  /* 0x00000005ff007219 */ /* 0x080fe80000011600 */
[----:B------:R-:W-:Y:S05]  /*3f30*/  SEL R13, R8, R0, !P2 ;  /* 0x00000000080d7207 */ /* 0x000fea0005000000 */
[----:B------:R-:W-:Y:S02]  /*3f40*/  IMAD.MOV R12, RZ, RZ, -R13 ;  /* 0x000000ffff0c7224 */ /* 0x000fe400078e0a0d */
[----:B------:R-:W-:Y:S04]  /*3f50*/  @!P0 IMAD.HI.U32 R0, R2, R4, RZ ;  /* 0x0000000402008227 */ /* 0x000fe800078e00ff */
[----:B------:R-:W-:Y:S01]  /*3f60*/  IMAD R12, R40, R12, R8 ;  /* 0x0000000c280c7224 */ /* 0x000fe200078e0208 */
[----:B------:R-:W-:Y:S04]  /*3f70*/  @!P0 SHF.R.U32.HI R0, RZ, R5, R0 ;  /* 0x00000005ff008219 */ /* 0x000fe80000011600 */
[----:B------:R-:W-:Y:S04]  /*3f80*/  @!P0 SEL R0, R2, R0, !P2 ;  /* 0x0000000002008207 */ /* 0x000fe80005000000 */
[----:B------:R-:W-:Y:S01]  /*3f90*/  @!P0 IADD3 R13, PT, PT, R13, -R0, RZ ;  /* 0x800000000d0d8210 */ /* 0x000fe20007ffe0ff */
[----:B------:R-:W-:Y:S01]  /*3fa0*/  @!P0 IMAD R0, R9, R12, R0 ;  /* 0x0000000c09008224 */ /* 0x000fe200078e0200 */
[----:B------:R-:W-:Y:S01]  /*3fb0*/  IADD3 R9, PT, PT, -R8, RZ, RZ ;  /* 0x000000ff08097210 */ /* 0x000fe20007ffe1ff */
[--C-:B------:R-:W-:Y:S02]  /*3fc0*/  IMAD.MOV R12, RZ, RZ, -R2.reuse ;  /* 0x000000ffff0c7224 */ /* 0x100fe400078e0a02 */
[----:B------:R-:W-:Y:S02]  /*3fd0*/  @!P0 IMAD R8, R13, R40, R2 ;  /* 0x000000280d088224 */ /* 0x000fe400078e0202 */
[----:B------:R-:W-:Y:S02]  /*3fe0*/  @!P0 IMAD.MOV.U32 R2, RZ, RZ, R0 ;  /* 0x000000ffff028224 */ /* 0x000fe400078e0000 */
[----:B------:R-:W-:Y:S02]  /*3ff0*/  IMAD R11, R3, R12, R11 ;  /* 0x0000000c030b7224 */ /* 0x000fe400078e020b */
[----:B------:R-:W-:Y:S02]  /*4000*/  IMAD R10, R6, R9, R10 ;  /* 0x00000009060a7224 */ /* 0x000fe400078e020a */
[----:B------:R-:W-:Y:S02]  /*4010*/  IMAD R11, R2, R3, R11 ;  /* 0x00000003020b7224 */ /* 0x000fe400078e020b */
[----:B------:R-:W-:Y:S02]  /*4020*/  IMAD R10, R8, R6, R10 ;  /* 0x00000006080a7224 */ /* 0x000fe400078e020a */
.L_x_70:
[----:B------:R-:W-:Y:S05]  /*4030*/  BRA.U UP1, `(.L_x_71) ;  /* 0x0000000101107547 */ /* 0x000fea000b800000 */
[----:B------:R-:W-:Y:S04]  /*4040*/  MOV R2, UR6 ;  /* 0x0000000600027c02 */ /* 0x000fe80008000f00 */
[----:B------:R-:W-:Y:S04]  /*4050*/  SHF.L.U32 R2, R2, 0x1f, RZ ;  /* 0x0000001f02027819 */ /* 0x000fe800000006ff */
[----:B------:R-:W2:Y:S02]  /*4060*/  SYNCS.PHASECHK.TRANS64.TRYWAIT P0, [UR7+0x98], R2 ;  /* 0x00009802ff0075a7 */ /* 0x000ea40008001107 */
[----:B--2---:R-:W-:Y:S05]  /*4070*/  @!P0 BRA `(.L_x_72) ;  /* 0x0000005400d08947 */ /* 0x004fea0003800000 */
.L_x_71:
[----:B------:R-:W-:Y:S02]  /*4080*/  R2UR UR35, R15 ;  /* 0x000000000f2372ca */ /* 0x000fe400000e0000 */
[----:B------:R-:W-:Y:S02]  /*4090*/  R2UR UR34, R14 ;  /* 0x000000000e2272ca */ /* 0x000fe400000e0000 */
[----:B------:R-:W-:Y:S02]  /*40a0*/  ISETP.NE.U32.AND P2, PT, RZ, UR4, PT ;  /* 0x00000004ff007c0c */ /* 0x000fe4000bf45070 */
[----:B------:R-:W-:Y:S02]  /*40b0*/  SHF.L.U32 R14, R29, 0x1f, RZ ;  /* 0x0000001f1d0e7819 */ /* 0x000fe400000006ff */
[----:B------:R-:W-:Y:S05]  /*40c0*/  ISETP.NE.AND.EX P2, PT, RZ, UR5, PT, P2 ;  /* 0x00000005ff007c0c */ /* 0x000fea000bf45320 */
[----:B------:R-:W-:Y:S02]  /*40d0*/  USHF.L.U32 UR35, UR35, 0x6, URZ ;  /* 0x0000000623237899 */ /* 0x000fe400080006ff */
[----:B------:R-:W-:Y:S01]  /*40e0*/  USHF.L.U32 UR34, UR34, 0x8, URZ ;  /* 0x0000000822227899 */ /* 0x000fe200080006ff */
[----:B------:R-:W-:Y:S11]  /*40f0*/  BRA.U !UP3, `(.L_x_73) ;  /* 0x000000010b347547 */ /* 0x000ff6000b800000 */
[----:B------:R-:W-:Y:S01]  /*4100*/  UPLOP3.LUT UP0, UPT, UPT, UPT, UP2, 0x80, 0x8 ;  /* 0x000000000008789c */ /* 0x000fe20003f0f020 */
[----:B--2---:R-:W-:Y:S02]  /*4110*/  HFMA2 R0, -RZ, RZ, 0, 5.9604644775390625e-08 ;  /* 0x00000001ff007431 */ /* 0x004fe400000001ff */
[----:B------:R-:W-:Y:S03]  /*4120*/  IMAD.MOV.U32 R96, RZ, RZ, 0x1 ;  /* 0x00000001ff607424 */ /* 0x000fe600078e00ff */
[----:B------:R-:W-:Y:S05]  /*4130*/  PLOP3.LUT P0, PT, PT, PT, UP0, 0x80, 0x8 ;  /* 0x000000000008781c */ /* 0x000fea0003f0f008 */
[----:B------:R-:W2:Y:S01]  /*4140*/  @UP0 LDCU.64 UR10, c[0x0][0x888] ;  /* 0x00011100ff0a07ac */ /* 0x000ea20008000a00 */
[----:B------:R-:W-:Y:S07]  /*4150*/  @UP0 UIMAD UR8, UR36, UR4, URZ ;  /* 0x00000004240802a4 */ /* 0x000fee000f8e02ff */
[----:B------:R-:W-:Y:S01]  /*4160*/  @!P0 PRMT R96, R0, 0x7610, R96 ;  /* 0x0000761000608816 */ /* 0x000fe20000000060 */
[----:B--2---:R-:W-:Y:S03]  /*4170*/  @UP0 UIMAD.WIDE UR10, UR8, 0x4, UR10 ;  /* 0x00000004080a08a5 */ /* 0x004fe6000f8e020a */
[----:B------:R-:W2:Y:S03]  /*4180*/  @!UP0 LDCU UR8, c[0x0][0x880] ;  /* 0x00011000ff0887ac */ /* 0x000ea60008000800 */
[----:B------:R-:W-:Y:S01]  /*4190*/  IMAD.U32 R8, RZ, RZ, UR10 ;  /* 0x0000000aff087e24 */ /* 0x000fe2000f8e00ff */
[----:B------:R-:W-:Y:S05]  /*41a0*/  MOV R9, UR11 ;  /* 0x0000000b00097c02 */ /* 0x000fea0008000f00 */
[----:B-----5:R3:W5:Y:S02]  /*41b0*/  @P0 LDG.E R49, desc[UR46][R8.64] ;  /* 0x0000002e08310981 */ /* 0x020764000c1e1900 */
[----:B--23--:R-:W-:Y:S07]  /*41c0*/  @!P0 IMAD.U32 R49, RZ, RZ, UR8 ;  /* 0x00000008ff318e24 */ /* 0x00cfee000f8e00ff */
.L_x_73:
[----:B-----5:R-:W-:Y:S01]  /*41d0*/  @!P2 FSETP.EQ.AND P0, PT, R49, RZ, PT ;  /* 0x000000ff3100a20b */ /* 0x020fe20003f02000 */
[----:B------:R-:W-:Y:S01]  /*41e0*/  @!UPT UIADD3 URZ, UPT, UPT, URZ, URZ, URZ ;  /* 0x000000fffffff290 */ /* 0x000fe2000fffe0ff */
[----:B------:R-:W-:Y:S11]  /*41f0*/  @!P2 BRA `(.L_x_74) ;  /* 0x000000000014a947 */ /* 0x000ff60003800000 */
[----:B------:R-:W-:Y:S02]  /*4200*/  LOP3.LUT P2, RZ, R96, 0xff, RZ, 0xc0, !PT ;  /* 0x000000ff60ff7812 */ /* 0x000fe4000784c0ff */
[----:B------:R-:W-:Y:S04]  /*4210*/  PLOP3.LUT P0, PT, PT, PT, UP0, 0x80, 0x8 ;  /* 0x000000000008781c */ /* 0x000fe80003f0f008 */
[----:B------:R-:W-:Y:S07]  /*4220*/  PLOP3.LUT P0, PT, P0, PT, PT, 0x8, 0x80 ;  /* 0x000000000080781c */ /* 0x000fee000070e170 */
[----:B------:R-:W-:Y:S11]  /*4230*/  @P2 FSETP.EQ.AND P0, PT, R49, RZ, PT ;  /* 0x000000ff3100220b */ /* 0x000ff60003f02000 */
[----:B------:R-:W-:Y:S02]  /*4240*/  @!UPT UIADD3 URZ, UPT, UPT, URZ, URZ, URZ ;  /* 0x000000fffffff290 */ /* 0x000fe4000fffe0ff */
.L_x_74:
[----:B------:R-:W3:Y:S01]  /*4250*/  SYNCS.PHASECHK.TRANS64.TRYWAIT P2, [UR7+0x70], R14 ;  /* 0x0000700eff0075a7 */ /* 0x000ee20008041107 */
[----:B------:R-:W-:Y:S04]  /*4260*/  ELECT P4, URZ, PT ;  /* 0x0000000000ff782f */ /* 0x000fe80003880000 */
[----:B------:R-:W-:Y:S11]  /*4270*/  PLOP3.LUT P4, PT, P0, P4, PT, 0xf2, 0x2f ;  /* 0x00000000002f781c */ /* 0x000ff60000789e72 */
[----:B------:R-:W-:Y:S02]  /*4280*/  @!UPT UIADD3 URZ, UPT, UPT, URZ, URZ, URZ ;  /* 0x000000fffffff290 */ /* 0x000fe4000fffe0ff */
[----:B-1----:R-:W-:Y:S05]  /*4290*/  @!P4 IADD3 R8, P0, PT, R30, 0x580, RZ ;  /* 0x000005801e08c810 */ /* 0x002fea0007f1e0ff */
[----:B--2---:R-:W-:Y:S01]  /*42a0*/  @!P4 IMAD.X R2, RZ, RZ, R31, P0 ;  /* 0x000000ffff02c224 */ /* 0x004fe200000e061f */
[----:B---3--:R-:W-:Y:S07]  /*42b0*/  @!P2 BRA `(.L_x_75) ;  /* 0x000000540058a947 */ /* 0x008fee0003800000 */
.L_x_158:
[----:B------:R-:W-:Y:S01]  /*42c0*/  @!P4 R2UR UR8, R2 ;  /* 0x000000000208c2ca */ /* 0x000fe200000e0000 */
[----:B------:R-:W-:Y:S01]  /*42d0*/  VOTEU.ALL UP1, P4 ;  /* 0x0000000000ff7886 */ /* 0x000fe20002020000 */
[----:B------:R-:W-:Y:S01]  /*42e0*/  @!P4 R2UR UR9, R8 ;  /* 0x000000000809c2ca */ /* 0x000fe200000e0000 */
[----:B-1----:R-:W-:Y:S01]  /*42f0*/  @!P4 IMAD.MOV.U32 R0, RZ, RZ, 0x1000 ;  /* 0x00001000ff00c424 */ /* 0x002fe200078e00ff */
[----:B------:R-:W-:Y:S01]  /*4300*/  UMOV UR10, 0x0 ;  /* 0x00000000000a7882 */ /* 0x000fe20000000000 */
[----:B------:R-:W-:Y:S01]  /*4310*/  UMOV UR11, 0x10000000 ;  /* 0x10000000000b7882 */ /* 0x000fe20000000000 */
[----:B------:R-:W-:Y:S01]  /*4320*/  @!UP1 UIADD3 UR32, UPT, UPT, UR7, 0x200, URZ ;  /* 0x0000020007209890 */ /* 0x000fe2000fffe0ff */
[----:B------:R-:W-:Y:S06]  /*4330*/  VOTEU.ALL UP1, P4 ;  /* 0x0000000000ff7886 */ /* 0x000fec0002020000 */
[----:B------:R-:W-:Y:S01]  /*4340*/  IMAD.U32 R9, RZ, RZ, UR8 ;  /* 0x00000008ff097e24 */ /* 0x000fe2000f8e00ff */
[----:B------:R-:W-:Y:S01]  /*4350*/  UPRMT UR8, UR37, 0x654, UR33 ;  /* 0x0000065425087896 */ /* 0x000fe20008000021 */
[----:B------:R-:W-:Y:S03]  /*4360*/  IMAD.U32 R8, RZ, RZ, UR9 ;  /* 0x00000009ff087e24 */ /* 0x000fe6000f8e00ff */
[----:B------:R-:W-:Y:S02]  /*4370*/  @!P4 R2UR UR15, R9 ;  /* 0x00000000090fc2ca */ /* 0x000fe400000e0000 */
[----:B------:R-:W-:Y:S02]  /*4380*/  @!P4 R2UR UR14, R8 ;  /* 0x00000000080ec2ca */ /* 0x000fe400000e0000 */
[----:B------:R-:W-:Y:S05]  /*4390*/  @!P4 IADD3 R8, P0, PT, R30, 0x580, RZ ;  /* 0x000005801e08c810 */ /* 0x000fea0007f1e0ff */
[----:B------:R-:W-:Y:S06]  /*43a0*/  @!P4 IMAD.X R2, RZ, RZ, R31, P0 ;  /* 0x000000ffff02c224 */ /* 0x000fec00000e061f */
[----:B------:R1:W-:Y:S01]  /*43b0*/  @!UP1 UTMALDG.3D [UR32], [UR14], desc[UR10] ;  /* 0x00000a200e0095b4 */ /* 0x0003e20008011000 */
[----:B------:R1:W-:Y:S01]  /*43c0*/  @!P4 SYNCS.ARRIVE.TRANS64.RED.A0TR RZ, [UR7+0x50], R0 ;  /* 0x00005000ffffc9a7 */ /* 0x0003e20008300407 */
[----:B------:R-:W-:Y:S01]  /*43d0*/  SYNCS.ARRIVE.TRANS64.RED.A1T0 RZ, [UR8], RZ ;  /* 0x000000ffffff79a7 */ /* 0x000fe20008100408 */
[----:B------:R-:W2:Y:S02]  /*43e0*/  SYNCS.PHASECHK.TRANS64.TRYWAIT P2, [UR7+0x78], R14 ;  /* 0x0000780eff0075a7 */ /* 0x000ea40008041107 */
[----:B-12---:R-:W-:Y:S05]  /*43f0*/  @!P2 BRA `(.L_x_76) ;  /* 0x000000540020a947 */ /* 0x006fea0003800000 */
.L_x_160:
[----:B------:R-:W-:Y:S01]  /*4400*/  @!P4 R2UR UR8, R2 ;  /* 0x000000000208c2ca */ /* 0x000fe200000e0000 */
[----:B------:R-:W-:Y:S01]  /*4410*/  VOTEU.ALL UP1, P4 ;  /* 0x0000000000ff7886 */ /* 0x000fe20002020000 */
[----:B------:R-:W-:Y:S01]  /*4420*/  @!P4 R2UR UR9, R8 ;  /* 0x000000000809c2ca */ /* 0x000fe200000e0000 */
[----:B-1----:R-:W-:Y:S01]  /*4430*/  @!P4 IMAD.MOV.U32 R0, RZ, RZ, 0x1000 ;  /* 0x00001000ff00c424 */ /* 0x002fe200078e00ff */
[----:B------:R-:W-:Y:S01]  /*4440*/  UMOV UR10, 0x0 ;  /* 0x00000000000a7882 */ /* 0x000fe20000000000 */
[----:B------:R-:W-:Y:S01]  /*4450*/  UMOV UR11, 0x10000000 ;  /* 0x10000000000b7882 */ /* 0x000fe20000000000 */
[----:B------:R-:W-:Y:S02]  /*4460*/  @!UP1 UIADD3 UR26, UPT, UPT, UR34, 0x40, URZ ;  /* 0x00000040221a9890 */ /* 0x000fe4000fffe0ff */
[----:B------:R-:W-:Y:S01]  /*4470*/  @!UP1 UIADD3 UR24, UPT, UPT, UR7, 0x1200, URZ ;  /* 0x0000120007189890 */ /* 0x000fe2000fffe0ff */
[----:B------:R-:W-:Y:S01]  /*4480*/  VOTEU.ALL UP1, P4 ;  /* 0x0000000000ff7886 */ /* 0x000fe20002020000 */
[----:B------:R-:W-:Y:S01]  /*4490*/  UMOV UR27, UR35 ;  /* 0x00000023001b7c82 */ /* 0x000fe20008000000 */
[----:B------:R-:W-:Y:S02]  /*44a0*/  UMOV UR28, UR36 ;  /* 0x00000024001c7c82 */ /* 0x000fe40008000000 */
        /* <DEDUP_REMOVED lines=12> */
.L_x_162:
[----:B------:R-:W2:Y:S01]  /*4570*/  LDC.64 R12, c[0x0][0xb18] ;  /* 0x0002c600ff0c7b82 */ /* 0x000ea20000000a00 */
[----:B------:R-:W-:Y:S01]  /*4580*/  @!P4 R2UR UR8, R2 ;  /* 0x000000000208c2ca */ /* 0x000fe200000e0000 */
[----:B------:R-:W-:Y:S01]  /*4590*/  VOTEU.ALL UP1, P4 ;  /* 0x0000000000ff7886 */ /* 0x000fe20002020000 */
[----:B------:R-:W-:Y:S01]  /*45a0*/  @!P4 R2UR UR9, R8 ;  /* 0x000000000809c2ca */ /* 0x000fe200000e0000 */
[----:B-1----:R-:W-:Y:S01]  /*45b0*/  @!P4 IMAD.MOV.U32 R0, RZ, RZ, 0x1000 ;  /* 0x00001000ff00c424 */ /* 0x002fe200078e00ff */
[----:B------:R-:W-:Y:S03]  /*45c0*/  UMOV UR10, 0x0 ;  /* 0x00000000000a7882 */ /* 0x000fe60000000000 */
[----:B------:R-:W1:Y:S01]  /*45d0*/  @!P1 LDC R2, c[0x0][0xb0c] ;  /* 0x0002c300ff029b82 */ /* 0x000e620000000800 */
[----:B------:R-:W-:Y:S01]  /*45e0*/  @!UP1 UIADD3 UR18, UPT, UPT, UR34, 0x80, URZ ;  /* 0x0000008022129890 */ /* 0x000fe2000fffe0ff */
[----:B------:R-:W-:Y:S01]  /*45f0*/  @P3 SHF.R.U32.HI R26, RZ, 0x10, R21 ;  /* 0x00000010ff1a3819 */ /* 0x000fe20000011615 */
[----:B------:R-:W-:Y:S01]  /*4600*/  @!UP1 UIADD3 UR16, UPT, UPT, UR7, 0x2200, URZ ;  /* 0x0000220007109890 */ /* 0x000fe2000fffe0ff */
[----:B------:R-:W-:Y:S01]  /*4610*/  VIADD R28, R28, 0x1 ;  /* 0x000000011c1c7836 */ /* 0x000fe20000000000 */
[----:B------:R-:W-:Y:S01]  /*4620*/  VOTEU.ALL UP1, P4 ;  /* 0x0000000000ff7886 */ /* 0x000fe20002020000 */
[----:B------:R-:W-:Y:S01]  /*4630*/  UMOV UR11, 0x10000000 ;  /* 0x10000000000b7882 */ /* 0x000fe20000000000 */
[----:B------:R-:W-:Y:S01]  /*4640*/  UMOV UR19, UR35 ;  /* 0x0000002300137c82 */ /* 0x000fe20008000000 */
[----:B------:R-:W-:Y:S01]  /*4650*/  IMAD.U32 R9, RZ, RZ, UR8 ;  /* 0x00000008ff097e24 */ /* 0x000fe2000f8e00ff */
[----:B------:R-:W-:Y:S01]  /*4660*/  UMOV UR20, UR36 ;  /* 0x0000002400147c82 */ /* 0x000fe20008000000 */
[----:B------:R-:W-:Y:S01]  /*4670*/  IMAD.U32 R8, RZ, RZ, UR9 ;  /* 0x00000009ff087e24 */ /* 0x000fe2000f8e00ff */
[----:B------:R-:W-:Y:S02]  /*4680*/  UPRMT UR8, UR37, 0x654, UR17 ;  /* 0x0000065425087896 */ /* 0x000fe40008000011 */
[----:B------:R-:W-:Y:S02]  /*4690*/  @!P4 R2UR UR15, R9 ;  /* 0x00000000090fc2ca */ /* 0x000fe400000e0000 */
[----:B------:R-:W-:Y:S02]  /*46a0*/  @!P4 R2UR UR14, R8 ;  /* 0x00000000080ec2ca */ /* 0x000fe400000e0000 */
[----:B------:R-:W3:Y:S11]  /*46b0*/  LDC.64 R8, c[0x0][0xb10] ;  /* 0x0002c400ff087b82 */ /* 0x000ef60000000a00 */
[----:B------:R1:W-:Y:S01]  /*46c0*/  @!UP1 UTMALDG.3D [UR16], [UR14], desc[UR10] ;  /* 0x00000a100e0095b4 */ /* 0x0003e20008011000 */
[----:B------:R5:W-:Y:S01]  /*46d0*/  @!P4 SYNCS.ARRIVE.TRANS64.RED.A0TR RZ, [UR7+0x60], R0 ;  /* 0x00006000ffffc9a7 */ /* 0x000be20008300407 */
[C---:B---3--:R-:W-:Y:S01]  /*46e0*/  @!P1 IMAD.HI.U32 R8, R11.reuse, R8, RZ ;  /* 0x000000080b089227 */ /* 0x048fe200078e00ff */
[----:B--2---:R-:W-:Y:S02]  /*46f0*/  @!P1 ISETP.NE.AND P0, PT, R12, 0x1, PT ;  /* 0x000000010c00980c */ /* 0x004fe40003f05270 */
[----:B-1----:R-:W-:Y:S01]  /*4700*/  @!P1 ISETP.NE.AND P2, PT, R2, 0x1, PT ;  /* 0x000000010200980c */ /* 0x002fe20003f45270 */
[----:B------:R-:W-:Y:S01]  /*4710*/  SYNCS.ARRIVE.TRANS64.RED.A1T0 RZ, [UR8], RZ ;  /* 0x000000ffffff79a7 */ /* 0x000fe20008100408 */
[C---:B------:R-:W-:Y:S01]  /*4720*/  @!P1 IMAD.HI.U32 R13, R10.reuse, R13, RZ ;  /* 0x0000000d0a0d9227 */ /* 0x040fe200078e00ff */
[----:B------:R-:W-:Y:S04]  /*4730*/  @!P1 SHF.R.U32.HI R8, RZ, R9, R8 ;  /* 0x00000009ff089219 */ /* 0x000fe80000011608 */
[----:B------:R-:W-:Y:S01]  /*4740*/  @!P1 SEL R8, R11, R8, !P2 ;  /* 0x000000080b089207 */ /* 0x000fe20005000000 */
[----:B------:R-:W1:Y:S01]  /*4750*/  SYNCS.PHASECHK.TRANS64.TRYWAIT P5, [UR7+0x88], R14 ;  /* 0x0000880eff0075a7 */ /* 0x000e6200080a1107 */
[----:B-----5:R-:W2:Y:S02]  /*4760*/  @!P1 LDC R0, c[0x0][0xb20] ;  /* 0x0002c800ff009b82 */ /* 0x020ea40000000800 */
[----:B--2---:R-:W-:Y:S04]  /*4770*/  @!P1 SHF.R.U32.HI R0, RZ, R0, R13 ;  /* 0x00000000ff009219 */ /* 0x004fe8000001160d */
[----:B------:R-:W-:Y:S05]  /*4780*/  @!P1 SEL R9, R10, R0, !P0 ;  /* 0x000000000a099207 */ /* 0x000fea0004000000 */
[----:B------:R-:W-:Y:S02]  /*4790*/  @!P1 IMAD.IADD R0, R9, 0x1, -R8 ;  /* 0x0000000109009824 */ /* 0x000fe400078e0a08 */
[----:B------:R-:W-:Y:S02]  /*47a0*/  @!P1 IMAD.IADD R8, R8, 0x1, -R9 ;  /* 0x0000000108089824 */ /* 0x000fe400078e0a09 */
[----:B------:R-:W-:Y:S02]  /*47b0*/  @!P1 IMAD R11, R0, R2, R11 ;  /* 0x00000002000b9224 */ /* 0x000fe400078e020b */
[----:B------:R-:W-:Y:S01]  /*47c0*/  @!P1 IMAD R10, R8, R12, R10 ;  /* 0x0000000c080a9224 */ /* 0x000fe200078e020a */
[----:B-1----:R-:W-:Y:S06]  /*47d0*/  @!P5 BRA `(.L_x_78) ;  /* 0x000000500058d947 */ /* 0x002fec0003800000 */
.L_x_164:
[----:B------:R-:W-:Y:S01]  /*47e0*/  @!P4 IADD3 R2, P0, PT, R30, 0x580, RZ ;  /* 0x000005801e02c810 */ /* 0x000fe20007f1e0ff */
[----:B------:R-:W-:Y:S01]  /*47f0*/  VOTEU.ALL UP1, P4 ;  /* 0x0000000000ff7886 */ /* 0x000fe20002020000 */
[----:B------:R-:W-:Y:S01]  /*4800*/  UMOV UR18, 0x0 ;  /* 0x0000000000127882 */ /* 0x000fe20000000000 */
[----:B------:R-:W-:Y:S01]  /*4810*/  UMOV UR19, 0x10000000 ;  /* 0x1000000000137882 */ /* 0x000fe20000000000 */
[----:B------:R-:W-:Y:S01]  /*4820*/  @!P4 R2UR UR9, R2 ;  /* 0x000000000209c2ca */ /* 0x000fe200000e0000 */
[----:B-1----:R-:W-:Y:S01]  /*4830*/  @!P4 IMAD.X R0, RZ, RZ, R31, P0 ;  /* 0x000000ffff00c224 */ /* 0x002fe200000e061f */
[----:B------:R-:W-:Y:S01]  /*4840*/  @!UP1 UIADD3 UR10, UPT, UPT, UR34, 0xc0, URZ ;  /* 0x000000c0220a9890 */ /* 0x000fe2000fffe0ff */
[----:B------:R-:W-:Y:S01]  /*4850*/  ISETP.NE.AND P0, PT, R28, 0x2, PT ;  /* 0x000000021c00780c */ /* 0x000fe20003f05270 */
[----:B------:R-:W-:Y:S01]  /*4860*/  UMOV UR11, UR35 ;  /* 0x00000023000b7c82 */ /* 0x000fe20008000000 */
[----:B------:R-:W-:Y:S01]  /*4870*/  UMOV UR12, UR36 ;  /* 0x00000024000c7c82 */ /* 0x000fe20008000000 */
[----:B------:R-:W-:Y:S01]  /*4880*/  @!P4 R2UR UR8, R0 ;  /* 0x000000000008c2ca */ /* 0x000fe200000e0000 */
[----:B------:R-:W-:Y:S01]  /*4890*/  IMAD.IADD R14, R10, 0x1, R94 ;  /* 0x000000010a0e7824 */ /* 0x000fe200078e025e */
[----:B------:R-:W-:Y:S01]  /*48a0*/  @P3 R2UR UR36, R26 ;  /* 0x000000001a2432ca */ /* 0x000fe200000e0000 */
[----:B------:R-:W-:Y:S01]  /*48b0*/  IMAD.IADD R15, R11, 0x1, R95 ;  /* 0x000000010b0f7824 */ /* 0x000fe200078e025f */
[----:B------:R-:W-:Y:S02]  /*48c0*/  SEL R0, RZ, 0x1, P0 ;  /* 0x00000001ff007807 */ /* 0x000fe40000000000 */
[----:B------:R-:W-:Y:S01]  /*48d0*/  LOP3.LUT R29, R29, 0x1, RZ, 0x3c, !PT ;  /* 0x000000011d1d7812 */ /* 0x000fe200078e3cff */
[----:B------:R-:W-:Y:S01]  /*48e0*/  IMAD.U32 R8, RZ, RZ, UR9 ;  /* 0x00000009ff087e24 */ /* 0x000fe2000f8e00ff */
[----:B------:R-:W-:Y:S01]  /*48f0*/  @!UP1 UIADD3 UR9, UPT, UPT, UR7, 0x68, URZ ;  /* 0x0000006807099890 */ /* 0x000fe2000fffe0ff */
[----:B------:R-:W-:Y:S02]  /*4900*/  LOP3.LUT R27, R27, R0, RZ, 0x3c, !PT ;  /* 0x000000001b1b7212 */ /* 0x000fe400078e3cff */
[----:B------:R-:W-:Y:S02]  /*4910*/  SEL R28, R28, RZ, P0 ;  /* 0x000000ff1c1c7207 */ /* 0x000fe40000000000 */
[----:B------:R-:W-:Y:S01]  /*4920*/  IMAD.U32 R9, RZ, RZ, UR8 ;  /* 0x00000008ff097e24 */ /* 0x000fe2000f8e00ff */
[----:B------:R-:W-:Y:S01]  /*4930*/  @!P4 R2UR UR14, R8 ;  /* 0x00000000080ec2ca */ /* 0x000fe200000e0000 */
[----:B------:R-:W-:Y:S01]  /*4940*/  @!UP1 UIADD3 UR8, UPT, UPT, UR7, 0x3200, URZ ;  /* 0x0000320007089890 */ /* 0x000fe2000fffe0ff */
[----:B------:R-:W-:Y:S02]  /*4950*/  VOTEU.ALL UP1, P4 ;  /* 0x0000000000ff7886 */ /* 0x000fe40002020000 */
[----:B------:R-:W-:Y:S11]  /*4960*/  @!P4 R2UR UR15, R9 ;  /* 0x00000000090fc2ca */ /* 0x000ff600000e0000 */
[----:B------:R-:W-:Y:S02]  /*4970*/  @!UPT UIADD3 URZ, UPT, UPT, URZ, URZ, URZ ;  /* 0x000000fffffff290 */ /* 0x000fe4000fffe0ff */
[----:B------:R2:W-:Y:S01]  /*4980*/  @!UP1 UTMALDG.3D [UR8], [UR14], desc[UR18] ;  /* 0x000012080e0095b4 */ /* 0x0005e20008011000 */
[----:B------:R2:W-:Y:S01]  /*4990*/  @!P4 SYNCS.ARRIVE.TRANS64.RED.A0TR RZ, [UR7+0x68], R25 ;  /* 0x00006819ffffc9a7 */ /* 0x0005e20008300407 */
[----:B------:R-:W-:Y:S01]  /*49a0*/  UPLOP3.LUT UP1, UPT, UPT, UPT, UPT, 0x80, 0x8 ;  /* 0x000000000008789c */ /* 0x000fe20003f2f070 */
[----:B------:R-:W-:Y:S01]  /*49b0*/  SYNCS.ARRIVE.TRANS64.RED.A1T0 RZ, [UR13], RZ ;  /* 0x000000ffffff79a7 */ /* 0x000fe2000810040d */
[----:B------:R-:W-:Y:S09]  /*49c0*/  @P3 BRA `(.L_x_79) ;  /* 0xfffffff000a03947 */ /* 0x000ff2000383ffff */
[----:B------:R-:W-:-:S04]  /*49d0*/  SHF.L.U32 R2, R29, 0x1f, RZ ;  /* 0x0000001f1d027819 */ /* 0x000fc800000006ff */
[----:B------:R-:W1:Y:S02]  /*49e0*/  SYNCS.PHASECHK.TRANS64.TRYWAIT P0, [UR7+0x70], R2 ;  /* 0x00007002ff0075a7 */ /* 0x000e640008001107 */
[----:B-1----:R-:W-:Y:S05]  /*49f0*/  @!P0 BRA `(.L_x_80) ;  /* 0x0000004c00e88947 */ /* 0x002fea0003800000 */
.L_x_166:
[----:B------:R-:W3:Y:S02]  /*4a00*/  SYNCS.PHASECHK.TRANS64.TRYWAIT P0, [UR7+0x78], R2 ;  /* 0x00007802ff0075a7 */ /* 0x000ee40008001107 */
[----:B---3--:R-:W-:Y:S05]  /*4a10*/  @!P0 BRA `(.L_x_81) ;  /* 0x0000004c00f88947 */ /* 0x008fea0003800000 */
.L_x_168:
[----:B------:R-:W3:Y:S02]  /*4a20*/  SYNCS.PHASECHK.TRANS64.TRYWAIT P0, [UR7+0x80], R2 ;  /* 0x00008002ff0075a7 */ /* 0x000ee40008001107 */
[----:B---3--:R-:W-:Y:S05]  /*4a30*/  @!P0 BRA `(.L_x_82) ;  /* 0x0000005000088947 */ /* 0x008fea0003800000 */
.L_x_170:
[----:B-1----:R-:W-:-:S07]  /*4a40*/  MOV R0, UR7 ;  /* 0x0000000700007c02 */ /* 0x002fce0008000f00 */
.L_x_83:
[----:B-1----:R-:W-:-:S04]  /*4a50*/  SHF.L.U32 R2, R29, 0x1f, RZ ;  /* 0x0000001f1d027819 */ /* 0x002fc800000006ff */
[----:B------:R1:W3:Y:S03]  /*4a60*/  SYNCS.PHASECHK.TRANS64.TRYWAIT P0, [R0+URZ+0x88], R2 ;  /* 0x00008802000075a7 */ /* 0x0002e600080011ff */
[----:B---3--:R-:W-:Y:S05]  /*4a70*/  @!P0 NANOSLEEP.SYNCS 0x989680 ;  /* 0x009896800000895d */ /* 0x008fea0003900000 */
[----:B------:R-:W3:Y:S02]  /*4a80*/  @!P0 SYNCS.PHASECHK.TRANS64 P0, [R0+URZ+0x88], R2 ;  /* 0x00008802000085a7 */ /* 0x000ee400080010ff */
[----:B--23--:R-:W-:Y:S05]  /*4a90*/  @P0 EXIT ;  /* 0x000000000000094d */ /* 0x00cfea0003800000 */
[----:B------:R-:W-:Y:S05]  /*4aa0*/  BRA `(.L_x_83) ;  /* 0xfffffffc00e87947 */ /* 0x000fea000383ffff */
.L_x_68:
[----:B------:R-:W-:-:S06]  /*4ab0*/  UISETP.GE.AND UP1, UPT, UR8, 0x4, UPT ;  /* 0x000000040800788c */ /* 0x000fcc000bf26270 */
[----:B------:R-:W-:-:S13]  /*4ac0*/  PLOP3.LUT P0, PT, PT, PT, UP1, 0x80, 0x8 ;  /* 0x000000000008781c */ /* 0x000fda0003f0f018 */
[----:B------:R-:W-:Y:S05]  /*4ad0*/  @!P0 EXIT ;  /* 0x000000000000894d */ /* 0x000fea0003800000 */
[----:B------:R-:W-:Y:S01]  /*4ae0*/  BAR.SYNC.DEFER_BLOCKING 0x6, 0xa0 ;  /* 0x0182800000007b1d */ /* 0x000fe20000010000 */
[C---:B------:R-:W-:Y:S01]  /*4af0*/  IMAD.SHL.U32 R3, R108.reuse, 0x40, RZ ;  /* 0x000000406c037824 */ /* 0x040fe200078e00ff */
[C---:B------:R-:W-:Y:S01]  /*4b00*/  LOP3.LUT R110, R108.reuse, 0x60, RZ, 0xc0, !PT ;  /* 0x000000606c6e7812 */ /* 0x040fe200078ec0ff */
[C---:B------:R-:W-:Y:S01]  /*4b10*/  IMAD.SHL.U32 R100, R108.reuse, 0x20, RZ ;  /* 0x000000206c647824 */ /* 0x040fe200078e00ff */
[----:B------:R-:W-:Y:S01]  /*4b20*/  CS2R R106, SRZ ;  /* 0x00000000006a7805 */ /* 0x000fe2000001ff00 */
[C---:B------:R-:W-:Y:S01]  /*4b30*/  IMAD.SHL.U32 R4, R108.reuse, 0x2, RZ ;  /* 0x000000026c047824 */ /* 0x040fe200078e00ff */
[----:B------:R-:W-:Y:S02]  /*4b40*/  UMOV UR49, 0x400 ;  /* 0x0000040000317882 */ /* 0x000fe40000000000 */
[----:B------:R-:W1:Y:S01]  /*4b50*/  LDC R99, c[0x0][0x370] ;  /* 0x0000dc00ff637b82 */ /* 0x000e620000000800 */
[----:B------:R-:W-:Y:S01]  /*4b60*/  ULEA UR49, UR37, UR49, 0x18 ;  /* 0x0000003125317291 */ /* 0x000fe2000f8ec0ff */
[----:B------:R-:W-:Y:S01]  /*4b70*/  LOP3.LUT R2, R3, 0x180, RZ, 0xc0, !PT ;  /* 0x0000018003027812 */ /* 0x000fe200078ec0ff */
[----:B------:R-:W-:Y:S01]  /*4b80*/  IMAD.U32 R46, R108, 0x10000, RZ ;  /* 0x000100006c2e7824 */ /* 0x000fe200078e00ff */
[----:B------:R-:W-:Y:S01]  /*4b90*/  LOP3.LUT R100, R100, 0xc00, RZ, 0xc0, !PT ;  /* 0x00000c0064647812 */ /* 0x000fe200078ec0ff */
[----:B------:R-:W-:Y:S01]  /*4ba0*/  UIADD3 UR4, UPT, UPT, UR49, 0x4200, URZ ;  /* 0x0000420031047890 */ /* 0x000fe2000fffe0ff */
[----:B------:R-:W-:Y:S01]  /*4bb0*/  LOP3.LUT R4, R2, 0x20, R4, 0xf8, !PT ;  /* 0x0000002002047812 */ /* 0x000fe200078ef804 */
[----:B------:R-:W-:Y:S01]  /*4bc0*/  IMAD.SHL.U32 R2, R108, 0x8, RZ ;  /* 0x000000086c027824 */ /* 0x000fe200078e00ff */
[----:B------:R-:W2:Y:S01]  /*4bd0*/  LDC R42, c[0x0][0xb0c] ;  /* 0x0002c300ff2a7b82 */ /* 0x000ea20000000800 */
[----:B------:R-:W-:Y:S01]  /*4be0*/  LOP3.LUT R100, R100, 0x40, R3, 0xf8, !PT ;  /* 0x0000004064647812 */ /* 0x000fe200078ef803 */
[----:B------:R-:W-:Y:S01]  /*4bf0*/  IMAD.MOV.U32 R45, RZ, RZ, RZ ;  /* 0x000000ffff2d7224 */ /* 0x000fe200078e00ff */
[----:B------:R-:W-:Y:S01]  /*4c00*/  LOP3.LUT R46, R46, 0x600000, RZ, 0xc0, !PT ;  /* 0x006000002e2e7812 */ /* 0x000fe200078ec0ff */
[----:B------:R-:W-:Y:S01]  /*4c10*/  IMAD.MOV.U32 R112, RZ, RZ, RZ ;  /* 0x000000ffff707224 */ /* 0x000fe200078e00ff */
[----:B------:R-:W-:-:S02]  /*4c20*/  LOP3.LUT R108, R108, 0x2, RZ, 0xc0, !PT ;  /* 0x000000026c6c7812 */ /* 0x000fc400078ec0ff */
[----:B------:R-:W-:Y:S02]  /*4c30*/  CS2R R104, SRZ ;  /* 0x0000000000687805 */ /* 0x000fe4000001ff00 */
[----:B------:R-:W-:Y:S01]  /*4c40*/  LOP3.LUT R2, R4, 0x30, R2, 0x78, !PT ;  /* 0x0000003004027812 */ /* 0x000fe200078e7802 */
[----:B------:R-:W4:Y:S01]  /*4c50*/  LDC R97, c[0x0][0xb20] ;  /* 0x0002c800ff617b82 */ /* 0x000f220000000800 */
[----:B------:R-:W3:Y:S01]  /*4c60*/  LDS R0, [UR49+0x150] ;  /* 0x00015031ff007984 */ /* 0x000ee20008000800 */
[----:B------:R-:W-:Y:S01]  /*4c70*/  LOP3.LUT R100, R100, 0x200, R3, 0xf8, !PT ;  /* 0x0000020064647812 */ /* 0x000fe200078ef803 */
[----:B------:R-:W-:Y:S01]  /*4c80*/  IMAD.MOV R102, RZ, RZ, -R108 ;  /* 0x000000ffff667224 */ /* 0x000fe200078e0a6c */
[----:B------:R-:W1:Y:S01]  /*4c90*/  LDCU.64 UR52, c[0x0][0x348] ;  /* 0x00006900ff3477ac */ /* 0x000e620008000a00 */
[----:B------:R-:W-:Y:S01]  /*4ca0*/  IMAD.U32 R109, RZ, RZ, UR4 ;  /* 0x00000004ff6d7e24 */ /* 0x000fe2000f8e00ff */
[----:B------:R-:W-:Y:S02]  /*4cb0*/  LOP3.LUT R100, R100, R2, RZ, 0xfc, !PT ;  /* 0x0000000264647212 */ /* 0x000fe400078efcff */
[----:B------:R-:W1:Y:S01]  /*4cc0*/  LDC R41, c[0x0][0xb30] ;  /* 0x0002cc00ff297b82 */ /* 0x000e620000000800 */
[----:B------:R-:W1:Y:S01]  /*4cd0*/  LDCU.64 UR38, c[0x0][0x888] ;  /* 0x00011100ff2677ac */ /* 0x000e620008000a00 */
[----:B------:R-:W1:Y:S06]  /*4ce0*/  LDCU.64 UR44, c[0x0][0x890] ;  /* 0x00011200ff2c77ac */ /* 0x000e6c0008000a00 */
[----:B------:R-:W1:Y:S01]  /*4cf0*/  LDC.64 R92, c[0x0][0xb10] ;  /* 0x0002c400ff5c7b82 */ /* 0x000e620000000a00 */
[----:B------:R-:W-:-:S07]  /*4d00*/  UIADD3 UR48, UPT, UPT, UR49, 0x200, URZ ;  /* 0x0000020031307890 */ /* 0x000fce000fffe0ff */
[----:B------:R-:W1:Y:S08]  /*4d10*/  LDC.64 R38, c[0x0][0xb18] ;  /* 0x0002c600ff267b82 */ /* 0x000e700000000a00 */
[----:B------:R-:W1:Y:S08]  /*4d20*/  LDC.64 R36, c[0x0][0xb28] ;  /* 0x0002ca00ff247b82 */ /* 0x000e700000000a00 */
[----:B------:R-:W1:Y:S01]  /*4d30*/  LDC.64 R90, c[0x0][0x8b0] ;  /* 0x00022c00ff5a7b82 */ /* 0x000e620000000a00 */
[----:B---3--:R-:W-:-:S07]  /*4d40*/  IMAD.IADD R46, R0, 0x1, R46 ;  /* 0x00000001002e7824 */ /* 0x008fce00078e022e */
[----:B------:R-:W3:Y:S08]  /*4d50*/  LDC.64 R88, c[0x0][0x8a8] ;  /* 0x00022a00ff587b82 */ /* 0x000ef00000000a00 */
[----:B--2-4-:R-:W1:Y:S02]  /*4d60*/  LDC R98, c[0x0][0x374] ;  /* 0x0000dd00ff627b82 */ /* 0x014e640000000800 */
.L_x_125:
[----:B------:R-:W-:Y:S02]  /*4d70*/  LEA R0, R112, UR49, 0x3 ;  /* 0x0000003170007c11 */ /* 0x000fe4000f8e18ff */
[----:B------:R-:W-:Y:S02]  /*4d80*/  SHF.L.U32 R2, R106, 0x1f, RZ ;  /* 0x0000001f6a027819 */ /* 0x000fe400000006ff */
[----:B------:R-:W-:Y:S02]  /*4d90*/  LEA R16, R112, UR49, 0x4 ;  /* 0x0000003170107c11 */ /* 0x000fe4000f8e20ff */
[----:B------:R-:W2:Y:S02]  /*4da0*/  SYNCS.PHASECHK.TRANS64.TRYWAIT P0, [R0+URZ+0xa0], R2 ;  /* 0x0000a002000075a7 */ /* 0x000ea400080011ff */
[----:B-12---:R-:W-:Y:S05]  /*4db0*/  @!P0 BRA `(.L_x_84) ;  /* 0x0000004c00408947 */ /* 0x006fea0003800000 */
.L_x_171:
[----:B------:R-:W4:Y:S01]  /*4dc0*/  LDC.64 R10, c[0x0][0xb10] ;  /* 0x0002c400ff0a7b82 */ /* 0x000f220000000a00 */
[----:B------:R-:W3:Y:S01]  /*4dd0*/  LDS.128 R16, [R16+0x130] ;  /* 0x0001300010107984 */ /* 0x000ee20000000c00 */
[----:B-1----:R-:W-:Y:S01]  /*4de0*/  ISETP.NE.AND P1, PT, R41, 0x1, PT ;  /* 0x000000012900780c */ /* 0x002fe20003f25270 */
[----:B--2---:R-:W-:Y:S01]  /*4df0*/  VIADD R0, R0, 0xb0 ;  /* 0x000000b000007836 */ /* 0x004fe20000000000 */
[----:B------:R-:W-:Y:S04]  /*4e00*/  ISETP.GE.AND P0, PT, R40, 0x1, PT ;  /* 0x000000012800780c */ /* 0x000fe80003f06270 */
[----:B------:R-:W1:Y:S01]  /*4e10*/  LDC.64 R8, c[0x0][0xb18] ;  /* 0x0002c600ff087b82 */ /* 0x000e620000000a00 */
[----:B------:R-:W-:Y:S01]  /*4e20*/  PRMT R0, RZ, 0x654, R0 ;  /* 0x00000654ff007816 */ /* 0x000fe20000000000 */
[----:B------:R-:W-:Y:S01]  /*4e30*/  @!PT LDS RZ, [RZ] ;  /* 0x00000000fffff984 */ /* 0x000fe20000000800 */
[----:B------:R-:W-:Y:S01]  /*4e40*/  @!PT LDS RZ, [RZ] ;  /* 0x00000000fffff984 */ /* 0x000fe20000000800 */
[----:B------:R-:W-:Y:S01]  /*4e50*/  @!PT LDS RZ, [RZ] ;  /* 0x00000000fffff984 */ /* 0x000fe20000000800 */
[----:B------:R-:W-:Y:S01]  /*4e60*/  @!PT LDS RZ, [RZ] ;  /* 0x00000000fffff984 */ /* 0x000fe20000000800 */
[----:B------:R2:W-:Y:S06]  /*4e70*/  MEMBAR.ALL.CTA ;  /* 0x0000000000007992 */ /* 0x0005ec0000008000 */
[----:B--2---:R-:W2:Y:S01]  /*4e80*/  FENCE.VIEW.ASYNC.S ;  /* 0x00000000000073c6 */ /* 0x004ea20000000000 */
[----:B------:R-:W1:Y:S08]  /*4e90*/  @!P1 LDC R12, c[0x0][0xb20] ;  /* 0x0002c800ff0c9b82 */ /* 0x000e700000000800 */
[----:B------:R-:W1:Y:S01]  /*4ea0*/  @!P1 LDC R7, c[0x0][0xb0c] ;  /* 0x0002c300ff079b82 */ /* 0x000e620000000800 */
[----:B--2---:R2:W-:Y:S01]  /*4eb0*/  SYNCS.ARRIVE.TRANS64.RED.A1T0 RZ, [R0+URZ], RZ ;  /* 0x000000ff00ff79a7 */ /* 0x0045e200081004ff */
[----:B---3--:R-:W-:Y:S04]  /*4ec0*/  LOP3.LUT P4, RZ, R18, 0x1, RZ, 0xc0, !PT ;  /* 0x0000000112ff7812 */ /* 0x008fe8000788c0ff */
[----:B------:R-:W-:Y:S09]  /*4ed0*/  P2R R111, PR, RZ, 0x10 ;  /* 0x00000010ff6f7803 */ /* 0x000ff20000000000 */
[----:B------:R-:W-:Y:S02]  /*4ee0*/  @P4 MOV R44, R16 ;  /* 0x00000010002c4202 */ /* 0x000fe40000000f00 */
[----:B------:R-:W-:Y:S01]  /*4ef0*/  @P4 LOP3.LUT R43, R17, 0xffff, RZ, 0xc0, !PT ;  /* 0x0000ffff112b4812 */ /* 0x000fe200078ec0ff */
[----:B--2-4-:R-:W-:Y:S06]  /*4f00*/  @!P0 BRA `(.L_x_85) ;  /* 0x0000000000a48947 */ /* 0x014fec0003800000 */
[----:B------:R-:W-:Y:S01]  /*4f10*/  IMAD.HI.U32 R0, R98, R39, RZ ;  /* 0x0000002762007227 */ /* 0x000fe200078e00ff */
[----:B------:R-:W-:Y:S02]  /*4f20*/  ISETP.NE.AND P0, PT, R38, 0x1, PT ;  /* 0x000000012600780c */ /* 0x000fe40003f05270 */
[----:B------:R-:W-:Y:S01]  /*4f30*/  ISETP.NE.AND P2, PT, R40, 0x1, PT ;  /* 0x000000012800780c */ /* 0x000fe20003f45270 */
[----:B------:R-:W-:Y:S01]  /*4f40*/  IMAD.HI.U32 R4, R99, R92, RZ ;  /* 0x0000005c63047227 */ /* 0x000fe200078e00ff */
[----:B------:R-:W-:Y:S02]  /*4f50*/  SHF.R.U32.HI R0, RZ, R97, R0 ;  /* 0x00000061ff007219 */ /* 0x000fe40000011600 */
[----:B------:R-:W-:Y:S01]  /*4f60*/  ISETP.NE.AND P3, PT, R42, 0x1, PT ;  /* 0x000000012a00780c */ /* 0x000fe20003f65270 */
[----:B------:R-:W-:Y:S01]  /*4f70*/  IMAD.HI.U32 R6, R43, R39, RZ ;  /* 0x000000272b067227 */ /* 0x000fe200078e00ff */
[-C--:B------:R-:W-:Y:S02]  /*4f80*/  SHF.R.U32.HI R4, RZ, R93.reuse, R4 ;  /* 0x0000005dff047219 */ /* 0x080fe40000011604 */
[----:B------:R-:W-:Y:S01]  /*4f90*/  SEL R0, R98, R0, !P0 ;  /* 0x0000000062007207 */ /* 0x000fe20004000000 */
[----:B------:R-:W-:Y:S01]  /*4fa0*/  IMAD.HI.U32 R5, R44, R92, RZ ;  /* 0x0000005c2c057227 */ /* 0x000fe200078e00ff */
[----:B------:R-:W-:Y:S03]  /*4fb0*/  SEL R4, R99, R4, !P3 ;  /* 0x0000000463047207 */ /* 0x000fe60005800000 */
[-C--:B------:R-:W-:Y:S01]  /*4fc0*/  IMAD.HI.U32 R3, R0, R36.reuse, RZ ;  /* 0x0000002400037227 */ /* 0x080fe200078e00ff */
[----:B------:R-:W-:Y:S03]  /*4fd0*/  SHF.R.U32.HI R5, RZ, R93, R5 ;  /* 0x0000005dff057219 */ /* 0x000fe60000011605 */
[----:B------:R-:W-:Y:S01]  /*4fe0*/  IMAD.HI.U32 R2, R4, R36, RZ ;  /* 0x0000002404027227 */ /* 0x000fe200078e00ff */
[----:B------:R-:W-:Y:S02]  /*4ff0*/  @P2 SHF.R.U32.HI R0, RZ, R37, R3 ;  /* 0x00000025ff002219 */ /* 0x000fe40000011603 */
[----:B------:R-:W-:Y:S02]  /*5000*/  SHF.R.U32.HI R3, RZ, R97, R6 ;  /* 0x00000061ff037219 */ /* 0x000fe40000011606 */
[----:B------:R-:W-:Y:S01]  /*5010*/  @P2 SHF.R.U32.HI R4, RZ, R37, R2 ;  /* 0x00000025ff042219 */ /* 0x000fe20000011602 */
[----:B------:R-:W-:Y:S01]  /*5020*/  IMAD R0, R40, R0, RZ ;  /* 0x0000000028007224 */ /* 0x000fe200078e02ff */
[----:B------:R-:W-:Y:S02]  /*5030*/  SEL R3, R43, R3, !P0 ;  /* 0x000000032b037207 */ /* 0x000fe40004000000 */
[----:B------:R-:W-:Y:S01]  /*5040*/  SEL R2, R44, R5, !P3 ;  /* 0x000000052c027207 */ /* 0x000fe20005800000 */
[----:B------:R-:W-:Y:S01]  /*5050*/  IMAD R5, R40, R4, RZ ;  /* 0x0000000428057224 */ /* 0x000fe200078e02ff */
[C---:B------:R-:W-:Y:S01]  /*5060*/  ISETP.GE.AND P0, PT, R3.reuse, R0, PT ;  /* 0x000000000300720c */ /* 0x040fe20003f06270 */
[C---:B------:R-:W-:Y:S03]  /*5070*/  IMAD.HI.U32 R0, R3.reuse, R36, RZ ;  /* 0x0000002403007227 */ /* 0x040fe600078e00ff */
[C---:B------:R-:W-:Y:S02]  /*5080*/  ISETP.GE.OR P0, PT, R2.reuse, R5, P0 ;  /* 0x000000050200720c */ /* 0x040fe40000706670 */
[----:B------:R-:W-:Y:S04]  /*5090*/  SHF.R.U32.HI R0, RZ, R37, R0 ;  /* 0x00000025ff007219 */ /* 0x000fe80000011600 */
[C---:B------:R-:W-:Y:S05]  /*50a0*/  SEL R6, R3.reuse, R0, !P2 ;  /* 0x0000000003067207 */ /* 0x040fea0005000000 */
        /* <DEDUP_REMOVED lines=14> */
[----:B------:R-:W-:Y:S07]  /*5190*/  IMAD R43, R3, R38, R43 ;  /* 0x00000026032b7224 */ /* 0x000fee00078e022b */
.L_x_85:
[----:B-1----:R-:W-:Y:S01]  /*51a0*/  @!P1 ISETP.NE.AND P0, PT, R8, 0x1, PT ;  /* 0x000000010800980c */ /* 0x002fe20003f05270 */
[----:B------:R-:W-:Y:S01]  /*51b0*/  @!P1 IMAD.HI.U32 R0, R44, R10, RZ ;  /* 0x0000000a2c009227 */ /* 0x000fe200078e00ff */
[----:B------:R-:W-:Y:S01]  /*51c0*/  @!P1 ISETP.NE.AND P2, PT, R7, 0x1, PT ;  /* 0x000000010700980c */ /* 0x000fe20003f45270 */
[----:B------:R-:W-:Y:S01]  /*51d0*/  ULOP3.LUT UP0, URZ, UR48, 0x1b0, URZ, 0xc0, !UPT ;  /* 0x000001b030ff7892 */ /* 0x000fe2000f80c0ff */
[----:B------:R-:W-:Y:S01]  /*51e0*/  R2UR UR42, R15 ;  /* 0x000000000f2a72ca */ /* 0x000fe200000e0000 */
[C---:B------:R-:W-:Y:S01]  /*51f0*/  @!P1 IMAD.HI.U32 R2, R43.reuse, R9, RZ ;  /* 0x000000092b029227 */ /* 0x040fe200078e00ff */
[----:B------:R-:W-:Y:S02]  /*5200*/  @!P1 SHF.R.U32.HI R0, RZ, R11, R0 ;  /* 0x0000000bff009219 */ /* 0x000fe40000011600 */
[----:B------:R-:W-:Y:S01]  /*5210*/  R2UR UR41, R14 ;  /* 0x000000000e2972ca */ /* 0x000fe200000e0000 */
[----:B------:R-:W-:Y:S01]  /*5220*/  VIADD R112, R112, 0x1 ;  /* 0x0000000170707836 */ /* 0x000fe20000000000 */
[----:B------:R-:W-:Y:S02]  /*5230*/  @!P1 SHF.R.U32.HI R2, RZ, R12, R2 ;  /* 0x0000000cff029219 */ /* 0x000fe40000011602 */
[----:B------:R-:W-:Y:S02]  /*5240*/  @!P1 SEL R3, R44, R0, !P2 ;  /* 0x000000002c039207 */ /* 0x000fe40005000000 */
[----:B------:R-:W-:Y:S02]  /*5250*/  @!P1 SEL R2, R43, R2, !P0 ;  /* 0x000000022b029207 */ /* 0x000fe40004000000 */
[----:B------:R-:W-:Y:S01]  /*5260*/  @P4 SHF.R.U32.HI R103, RZ, 0x10, R17 ;  /* 0x00000010ff674819 */ /* 0x000fe20000011611 */
[----:B------:R-:W-:Y:S02]  /*5270*/  USHF.L.U32 UR42, UR42, 0x6, URZ ;  /* 0x000000062a2a7899 */ /* 0x000fe400080006ff */
[----:B------:R-:W-:Y:S02]  /*5280*/  @!P1 IMAD.IADD R0, R2, 0x1, -R3 ;  /* 0x0000000102009824 */ /* 0x000fe400078e0a03 */
[----:B------:R-:W-:Y:S01]  /*5290*/  @!P1 IMAD.IADD R2, R3, 0x1, -R2 ;  /* 0x0000000103029824 */ /* 0x000fe200078e0a02 */
[----:B------:R-:W-:Y:S01]  /*52a0*/  USHF.L.U32 UR41, UR41, 0x8, URZ ;  /* 0x0000000829297899 */ /* 0x000fe200080006ff */
[----:B------:R-:W-:Y:S02]  /*52b0*/  @!P1 IMAD R44, R0, R7, R44 ;  /* 0x00000007002c9224 */ /* 0x000fe400078e022c */
[----:B------:R-:W-:Y:S01]  /*52c0*/  @!P1 IMAD R43, R2, R8, R43 ;  /* 0x00000008022b9224 */ /* 0x000fe200078e022b */
[----:B------:R-:W-:Y:S08]  /*52d0*/  BRA.U !UP0, `(.L_x_86) ;  /* 0x0000000108407547 */ /* 0x000ff0000b800000 */
[----:B------:R-:W1:Y:S01]  /*52e0*/  LDCU.64 UR8, c[0x4][0x88] ;  /* 0x01001100ff0877ac */ /* 0x000e620008000a00 */
[----:B------:R-:W-:Y:S01]  /*52f0*/  MOV R3, 0x0 ;  /* 0x0000000000037802 */ /* 0x000fe20000000f00 */
[----:B------:R-:W-:Y:S02]  /*5300*/  HFMA2 R12, -RZ, RZ, 0, 5.9604644775390625e-08 ;  /* 0x00000001ff0c7431 */ /* 0x000fe400000001ff */
[----:B------:R-:W-:Y:S02]  /*5310*/  IMAD.MOV.U32 R8, RZ, RZ, 0x70 ;  /* 0x00000070ff087424 */ /* 0x000fe400078e00ff */
[----:B------:R-:W-:Y:S01]  /*5320*/  IMAD.MOV.U32 R13, RZ, RZ, RZ ;  /* 0x000000ffff0d7224 */ /* 0x000fe200078e00ff */
[----:B------:R-:W2:Y:S01]  /*5330*/  LDCU.64 UR6, c[0x4][0x90] ;  /* 0x01001200ff0677ac */ /* 0x000ea20008000a00 */
[----:B------:R-:W3:Y:S01]  /*5340*/  LDC.64 R2, c[0x4][R3] ;  /* 0x0100000003027b82 */ /* 0x000ee20000000a00 */
[----:B------:R-:W4:Y:S01]  /*5350*/  LDCU.64 UR4, c[0x4][0x8] ;  /* 0x01000100ff0477ac */ /* 0x000f220008000a00 */
[----:B-1----:R-:W-:Y:S01]  /*5360*/  MOV R5, UR9 ;  /* 0x0000000900057c02 */ /* 0x002fe20008000f00 */
[----:B------:R-:W-:Y:S01]  /*5370*/  IMAD.U32 R4, RZ, RZ, UR8 ;  /* 0x00000008ff047e24 */ /* 0x000fe2000f8e00ff */
[----:B--2---:R-:W-:Y:S01]  /*5380*/  MOV R7, UR7 ;  /* 0x0000000700077c02 */ /* 0x004fe20008000f00 */
[----:B------:R-:W-:Y:S01]  /*5390*/  IMAD.U32 R6, RZ, RZ, UR6 ;  /* 0x00000006ff067e24 */ /* 0x000fe2000f8e00ff */
[----:B----4-:R-:W-:Y:S01]  /*53a0*/  MOV R11, UR5 ;  /* 0x00000005000b7c02 */ /* 0x010fe20008000f00 */
[----:B------:R-:W-:Y:S02]  /*53b0*/  IMAD.U32 R10, RZ, RZ, UR4 ;  /* 0x00000004ff0a7e24 */ /* 0x000fe4000f8e00ff */
[----:B------:R-:W-:Y:S07]  /*53c0*/  LEPC R20, `(.L_x_86) ;  /* 0x000000001014794e */ /* 0x000fee0000000000 */
[----:B---3-5:R-:W-:Y:S05]  /*53d0*/  CALL.ABS.NOINC R2 ;  /* 0x0000000002007343 */ /* 0x028fea0003c00000 */
.L_x_86:
[----:B------:R-:W-:Y:S01]  /*53e0*/  LOP3.LUT P0, RZ, R109, 0x1b0, RZ, 0xc0, !PT ;  /* 0x000001b06dff7812 */ /* 0x000fe2000780c0ff */
[----:B------:R-:W-:Y:S11]  /*53f0*/  BSSY.RECONVERGENT B6, `(.L_x_87) ;  /* 0x0000013000067945 */ /* 0x000ff60003800200 */
[----:B------:R-:W-:Y:S01]  /*5400*/  @!UPT UIADD3 URZ, UPT, UPT, URZ, URZ, URZ ;  /* 0x000000fffffff290 */ /* 0x000fe2000fffe0ff */
[----:B------:R-:W-:Y:S05]  /*5410*/  @!P0 BRA `(.L_x_88) ;  /* 0x0000000000408947 */ /* 0x000fea0003800000 */
        /* <DEDUP_REMOVED lines=16> */
.L_x_88:
[----:B------:R-:W-:Y:S05]  /*5520*/  BSYNC.RECONVERGENT B6 ;  /* 0x0000000000067941 */ /* 0x000fea0003800200 */
.L_x_87:
[----:B------:R-:W-:Y:S01]  /*5530*/  ISETP.NE.U32.AND P4, PT, R90, RZ, PT ;  /* 0x000000ff5a00720c */ /* 0x000fe20003f85070 */
[----:B------:R-:W-:Y:S01]  /*5540*/  UISETP.NE.AND UP2, UPT, UR50, URZ, UPT ;  /* 0x000000ff3200728c */ /* 0x000fe2000bf45270 */
[----:B------:R-:W-:Y:S01]  /*5550*/  ISETP.NE.U32.AND P2, PT, RZ, UR38, PT ;  /* 0x00000026ff007c0c */ /* 0x000fe2000bf45070 */
[----:B------:R-:W-:Y:S01]  /*5560*/  UISETP.NE.U32.AND UP1, UPT, UR44, URZ, UPT ;  /* 0x000000ff2c00728c */ /* 0x000fe2000bf25070 */
[----:B------:R-:W-:Y:S01]  /*5570*/  ISETP.NE.AND.EX P4, PT, R91, RZ, PT, P4 ;  /* 0x000000ff5b00720c */ /* 0x000fe20003f85340 */
[----:B------:R-:W-:Y:S01]  /*5580*/  UPLOP3.LUT UP0, UPT, UPT, UPT, UPT, 0x40, 0x4 ;  /* 0x000000000004789c */ /* 0x000fe20003f0e870 */
[----:B------:R-:W-:Y:S01]  /*5590*/  ISETP.NE.AND.EX P2, PT, RZ, UR39, PT, P2 ;  /* 0x00000027ff007c0c */ /* 0x000fe2000bf45320 */
[----:B------:R-:W-:Y:S01]  /*55a0*/  UISETP.NE.AND.EX UP1, UPT, UR45, URZ, UPT, UP1 ;  /* 0x000000ff2d00728c */ /* 0x000fe2000bf25310 */
[----:B------:R-:W-:Y:S04]  /*55b0*/  PLOP3.LUT P1, PT, PT, PT, UP2, 0x80, 0x8 ;  /* 0x000000000008781c */ /* 0x000fe80003f2f028 */
[----:B------:R-:W-:Y:S06]  /*55c0*/  @UP2 UPLOP3.LUT UP0, UPT, UPT, UPT, UP1, 0x80, 0x8 ;  /* 0x000000000008289c */ /* 0x000fec0003f0f010 */
[----:B------:R-:W-:Y:S01]  /*55d0*/  PLOP3.LUT P0, PT, PT, PT, UP0, 0x80, 0x8 ;  /* 0x000000000008781c */ /* 0x000fe20003f0f008 */
[----:B------:R-:W-:Y:S01]  /*55e0*/  @!UPT UIADD3 URZ, UPT, UPT, URZ, URZ, URZ ;  /* 0x000000fffffff290 */ /* 0x000fe2000fffe0ff */
[----:B------:R-:W-:Y:S11]  /*55f0*/  BRA.U !UP1, `(.L_x_89) ;  /* 0x0000000109387547 */ /* 0x000ff6000b800000 */
[----:B------:R-:W-:Y:S01]  /*5600*/  UISETP.NE.U32.AND UP0, UPT, UR38, URZ, UPT ;  /* 0x000000ff2600728c */ /* 0x000fe2000bf05070 */
[----:B------:R-:W-:Y:S02]  /*5610*/  HFMA2 R0, -RZ, RZ, 0, 5.9604644775390625e-08 ;  /* 0x00000001ff007431 */ /* 0x000fe400000001ff */
[----:B------:R-:W-:Y:S01]  /*5620*/  IMAD.MOV.U32 R96, RZ, RZ, 0x1 ;  /* 0x00000001ff607424 */ /* 0x000fe200078e00ff */
[----:B------:R-:W-:Y:S06]  /*5630*/  UISETP.NE.AND.EX UP0, UPT, UR39, URZ, UPT, UP0 ;  /* 0x000000ff2700728c */ /* 0x000fec000bf05300 */
[----:B------:R-:W-:Y:S05]  /*5640*/  PLOP3.LUT P3, PT, PT, PT, UP0, 0x80, 0x8 ;  /* 0x000000000008781c */ /* 0x000fea0003f6f008 */
[----:B------:R-:W1:Y:S01]  /*5650*/  @UP0 LDCU.64 UR6, c[0x0][0x888] ;  /* 0x00011100ff0607ac */ /* 0x000e620008000a00 */
[----:B------:R-:W-:Y:S07]  /*5660*/  @UP0 UIMAD UR4, UR36, UR44, URZ ;  /* 0x0000002c240402a4 */ /* 0x000fee000f8e02ff */
[----:B------:R-:W-:Y:S01]  /*5670*/  @!P3 PRMT R96, R0, 0x7610, R96 ;  /* 0x000076100060b816 */ /* 0x000fe20000000060 */
[----:B-1----:R-:W-:Y:S03]  /*5680*/  @UP0 UIMAD.WIDE UR6, UR4, 0x4, UR6 ;  /* 0x00000004040608a5 */ /* 0x002fe6000f8e0206 */
[----:B------:R-:W1:Y:S03]  /*5690*/  @!UP0 LDCU UR4, c[0x0][0x880] ;  /* 0x00011000ff0487ac */ /* 0x000e660008000800 */
[----:B------:R-:W-:Y:S01]  /*56a0*/  IMAD.U32 R2, RZ, RZ, UR6 ;  /* 0x00000006ff027e24 */ /* 0x000fe2000f8e00ff */
[----:B------:R-:W-:Y:S05]  /*56b0*/  MOV R3, UR7 ;  /* 0x0000000700037c02 */ /* 0x000fea0008000f00 */
[----:B-----5:R2:W5:Y:S02]  /*56c0*/  @P3 LDG.E R49, desc[UR46][R2.64] ;  /* 0x0000002e02313981 */ /* 0x020564000c1e1900 */
[----:B-12---:R-:W-:Y:S02]  /*56d0*/  @!P3 IMAD.U32 R49, RZ, RZ, UR4 ;  /* 0x00000004ff31be24 */ /* 0x006fe4000f8e00ff */
.L_x_89:
[----:B------:R-:W-:Y:S05]  /*56e0*/  @!P4 BRA `(.L_x_90) ;  /* 0x000000000020c947 */ /* 0x000fea0003800000 */
[----:B------:R-:W-:Y:S04]  /*56f0*/  ISETP.NE.U32.AND P3, PT, R88, RZ, PT ;  /* 0x000000ff5800720c */ /* 0x000fe80003f65070 */
[----:B------:R-:W-:Y:S11]  /*5700*/  ISETP.NE.AND.EX P3, PT, R89, RZ, PT, P3 ;  /* 0x000000ff5900720c */ /* 0x000ff60003f65330 */
[----:B------:R-:W-:Y:S02]  /*5710*/  @!UPT UIADD3 URZ, UPT, UPT, URZ, URZ, URZ ;  /* 0x000000fffffff290 */ /* 0x000fe4000fffe0ff */
[----:B------:R-:W1:Y:S01]  /*5720*/  @P3 LDC.64 R2, c[0x0][0x8a8] ;  /* 0x00022a00ff023b82 */ /* 0x000e620000000a00 */
[----:B------:R-:W-:Y:S04]  /*5730*/  @P3 IMAD R0, R90, UR36, RZ ;  /* 0x000000245a003c24 */ /* 0x000fe8000f8e02ff */
[----:B-1----:R-:W-:Y:S05]  /*5740*/  @P3 IMAD.WIDE R2, R0, 0x4, R2 ;  /* 0x0000000400023825 */ /* 0x002fea00078e0202 */
[----:B-----5:R1:W5:Y:S02]  /*5750*/  @P3 LDG.E R47, desc[UR46][R2.64] ;  /* 0x0000002e022f3981 */ /* 0x020364000c1e1900 */
[----:B-1----:R-:W2:Y:S02]  /*5760*/  @!P3 LDC R47, c[0x0][0x8a0] ;  /* 0x00022800ff2fbb82 */ /* 0x002ea40000000800 */
.L_x_90:
[----:B-----5:R-:W-:Y:S01]  /*5770*/  FSETP.NEU.AND P4, PT, R49, RZ, PT ;  /* 0x000000ff3100720b */ /* 0x020fe20003f8d000 */
[----:B------:R-:W-:Y:S01]  /*5780*/  BSSY B1, `(.L_x_91) ;  /* 0x0000042000017945 */ /* 0x000fe20003800000 */
[----:B------:R-:W-:Y:S01]  /*5790*/  SEL R5, RZ, 0xffffffff, P2 ;  /* 0xffffffffff057807 */ /* 0x000fe20001000000 */
[----:B------:R-:W-:Y:S01]  /*57a0*/  IMAD.MOV.U32 R115, RZ, RZ, 0x1 ;  /* 0x00000001ff737424 */ /* 0x000fe200078e00ff */
[----:B------:R-:W-:Y:S02]  /*57b0*/  LOP3.LUT P3, RZ, R96, 0xff, RZ, 0xc0, !PT ;  /* 0x000000ff60ff7812 */ /* 0x000fe4000786c0ff */
[----:B------:R-:W-:Y:S02]  /*57c0*/  CS2R R86, SRZ ;  /* 0x0000000000567805 */ /* 0x000fe4000001ff00 */
[----:B------:R-:W-:Y:S02]  /*57d0*/  @P1 SEL R0, RZ, 0xffffffff, P4 ;  /* 0xffffffffff001807 */ /* 0x000fe40002000000 */
[----:B------:R-:W-:Y:S02]  /*57e0*/  CS2R R84, SRZ ;  /* 0x0000000000547805 */ /* 0x000fe4000001ff00 */
[----:B------:R-:W-:Y:S02]  /*57f0*/  LEA R2, R105, UR49, 0x3 ;  /* 0x0000003169027c11 */ /* 0x000fe4000f8e18ff */
[----:B------:R-:W-:Y:S02]  /*5800*/  CS2R R82, SRZ ;  /* 0x0000000000527805 */ /* 0x000fe4000001ff00 */
[----:B------:R-:W-:Y:S02]  /*5810*/  @P0 SEL R0, R5, R0, !P3 ;  /* 0x0000000005000207 */ /* 0x000fe40005800000 */
[----:B------:R-:W-:Y:S02]  /*5820*/  CS2R R80, SRZ ;  /* 0x0000000000507805 */ /* 0x000fe4000001ff00 */
[----:B------:R-:W-:Y:S02]  /*5830*/  LEA R113, R45, UR49, 0x3 ;  /* 0x000000312d717c11 */ /* 0x000fe4000f8e18ff */
[----:B------:R-:W-:Y:S02]  /*5840*/  @P1 LOP3.LUT R0, R0, 0x1, RZ, 0xc0, !PT ;  /* 0x0000000100001812 */ /* 0x000fe400078ec0ff */
[----:B------:R-:W-:Y:S02]  /*5850*/  SHF.L.U32 R3, R107, 0x1f, RZ ;  /* 0x0000001f6b037819 */ /* 0x000fe400000006ff */
[----:B------:R-:W-:Y:S02]  /*5860*/  ISETP.NE.U32.OR P6, PT, R0, 0x1, !P1 ;  /* 0x000000010000780c */ /* 0x000fe40004fc5470 */
[----:B------:R-:W-:Y:S02]  /*5870*/  PLOP3.LUT P2, PT, PT, PT, UP1, 0x80, 0x8 ;  /* 0x000000000008781c */ /* 0x000fe40003f4f018 */
[----:B------:R-:W-:Y:S02]  /*5880*/  LEA.HI R48, R45, R45, RZ, 0x1 ;  /* 0x0000002d2d307211 */ /* 0x000fe400078f08ff */
[----:B------:R-:W-:Y:S02]  /*5890*/  SEL R4, RZ, 0xffffffff, P4 ;  /* 0xffffffffff047807 */ /* 0x000fe40002000000 */
[----:B------:R-:W-:Y:S05]  /*58a0*/  P2R R118, PR, RZ, 0x40 ;  /* 0x00000040ff767803 */ /* 0x000fea0000000000 */
[----:B------:R-:W-:Y:S02]  /*58b0*/  @P6 SHF.L.U32 R0, R104, 0x1f, RZ ;  /* 0x0000001f68006819 */ /* 0x000fe400000006ff */
[----:B------:R-:W-:Y:S02]  /*58c0*/  @P2 SEL R4, R5, R4, !P3 ;  /* 0x0000000405042207 */ /* 0x000fe40005800000 */
[----:B------:R1:W3:Y:S02]  /*58d0*/  @P6 SYNCS.PHASECHK.TRANS64.TRYWAIT P1, [R2+URZ+0x50], R0 ;  /* 0x00005000020065a7 */ /* 0x0002e400080211ff */
[----:B------:R-:W-:Y:S04]  /*58e0*/  LOP3.LUT R4, R4, 0x1, RZ, 0xc0, !PT ;  /* 0x0000000104047812 */ /* 0x000fe800078ec0ff */
[----:B------:R-:W-:Y:S04]  /*58f0*/  ISETP.NE.U32.AND P5, PT, R4, 0x1, PT ;  /* 0x000000010400780c */ /* 0x000fe80003fa5070 */
[----:B------:R-:W-:Y:S01]  /*5900*/  P2R R116, PR, RZ, 0x20 ;  /* 0x00000020ff747803 */ /* 0x000fe20000000000 */
[----:B------:R4:W2:Y:S01]  /*5910*/  SYNCS.PHASECHK.TRANS64.TRYWAIT P0, [R113+URZ+0xc0], R3 ;  /* 0x0000c003710075a7 */ /* 0x0008a200080011ff */
[C---:B-1----:R-:W-:Y:S01]  /*5920*/  IMAD.SHL.U32 R0, R48.reuse, 0x80, RZ ;  /* 0x0000008030007824 */ /* 0x042fe200078e00ff */
[----:B------:R-:W-:Y:S04]  /*5930*/  LOP3.LUT R48, R48, 0xffe, RZ, 0xc0, !PT ;  /* 0x00000ffe30307812 */ /* 0x000fe800078ec0ff */
[----:B------:R-:W-:Y:S01]  /*5940*/  LOP3.LUT R0, R0, 0xffffff00, RZ, 0xc0, !PT ;  /* 0xffffff0000007812 */ /* 0x000fe200078ec0ff */
[----:B------:R-:W-:Y:S04]  /*5950*/  IMAD.IADD R48, R45, 0x1, -R48 ;  /* 0x000000012d307824 */ /* 0x000fe800078e0a30 */
[----:B------:R-:W-:Y:S04]  /*5960*/  IMAD.IADD R0, R46, 0x1, R0 ;  /* 0x000000012e007824 */ /* 0x000fe800078e0200 */
[----:B------:R-:W-:Y:S01]  /*5970*/  IMAD R48, R48, 0x100000, R0 ;  /* 0x0010000030307824 */ /* 0x000fe200078e0200 */
[----:B---3--:R-:W-:Y:S01]  /*5980*/  @P6 SEL R115, RZ, 0x1, !P1 ;  /* 0x00000001ff736807 */ /* 0x008fe20004800000 */
[----:B----4-:R-:W-:Y:S06]  /*5990*/  @!P6 BRA `(.L_x_92) ;  /* 0x000000000080e947 */ /* 0x010fec0003800000 */
[----:B------:R-:W-:Y:S01]  /*59a0*/  @P5 IMAD R5, R105, 0x1000, R100 ;  /* 0x0000100069055824 */ /* 0x000fe200078e0264 */
[----:B------:R-:W-:Y:S01]  /*59b0*/  ISETP.NE.AND P1, PT, R115, RZ, PT ;  /* 0x000000ff7300720c */ /* 0x000fe20003f25270 */
[----:B------:R-:W-:Y:S01]  /*59c0*/  BSSY B0, `(.L_x_93) ;  /* 0x000000b000007945 */ /* 0x000fe20003800000 */
[----:B------:R-:W-:Y:S01]  /*59d0*/  CS2R R82, SRZ ;  /* 0x0000000000527805 */ /* 0x000fe2000001ff00 */
[----:B------:R-:W-:Y:S01]  /*59e0*/  @P5 VIADD R4, R5, UR49 ;  /* 0x0000003105045c36 */ /* 0x000fe20008000000 */
[----:B------:R-:W-:Y:S02]  /*59f0*/  CS2R R80, SRZ ;  /* 0x0000000000507805 */ /* 0x000fe4000001ff00 */
[----:B------:R-:W-:Y:S02]  /*5a00*/  CS2R R86, SRZ ;  /* 0x0000000000567805 */ /* 0x000fe4000001ff00 */
[----:B------:R-:W-:Y:S01]  /*5a10*/  CS2R R84, SRZ ;  /* 0x0000000000547805 */ /* 0x000fe2000001ff00 */
[----:B------:R-:W-:Y:S04]  /*5a20*/  @P5 IMAD R4, R108, -0x10, R4 ;  /* 0xfffffff06c045824 */ /* 0x000fe800078e0204 */
[----:B------:R-:W-:Y:S05]  /*5a30*/  @P1 BRA `(.L_x_94) ;  /* 0x00000000000c1947 */ /* 0x000fea0003800000 */
[----:B------:R-:W-:Y:S04]  /*5a40*/  SHF.L.U32 R0, R104, 0x1f, RZ ;  /* 0x0000001f68007819 */ /* 0x000fe800000006ff */
[----:B------:R-:W1:Y:S02]  /*5a50*/  SYNCS.PHASECHK.TRANS64.TRYWAIT P1, [R2+URZ+0x50], R0 ;  /* 0x00005000020075a7 */ /* 0x000e6400080211ff */
[----:B-1----:R-:W-:Y:S05]  /*5a60*/  @!P1 BRA `(.L_x_95) ;  /* 0x0000004000289947 */ /* 0x002fea0003800000 */
.L_x_94:
[----:B------:R-:W-:Y:S05]  /*5a70*/  BSYNC B0 ;  /* 0x0000000000007941 */ /* 0x000fea0003800000 */
.L_x_93:
[----:B------:R-:W-:Y:S01]  /*5a80*/  ISETP.NE.AND P1, PT, R116, RZ, PT ;  /* 0x000000ff7400720c */ /* 0x000fe20003f25270 */
[----:B-1----:R-:W-:Y:S02]  /*5a90*/  VIADD R2, R2, 0x70 ;  /* 0x0000007002027836 */ /* 0x002fe40000000000 */
[----:B------:R-:W-:Y:S02]  /*5aa0*/  IMAD.U32 R0, RZ, RZ, UR37 ;  /* 0x00000025ff007e24 */ /* 0x000fe4000f8e00ff */
[----:B------:R-:W-:Y:S03]  /*5ab0*/  VIADD R105, R105, 0x1 ;  /* 0x0000000169697836 */ /* 0x000fe60000000000 */
[----:B------:R-:W-:Y:S05]  /*5ac0*/  PRMT R0, R0, 0x654, R2 ;  /* 0x0000065400007816 */ /* 0x000fea0000000002 */
[----:B------:R1:W3:Y:S04]  /*5ad0*/  @P1 LDS.128 R80, [R5+UR49+0x200] ;  /* 0x0002003105501984 */ /* 0x0002e80008000c00 */
[----:B------:R1:W4:Y:S01]  /*5ae0*/  @P1 LDS.128 R84, [R4+0x210] ;  /* 0x0002100004541984 */ /* 0x0003220000000c00 */
[C---:B------:R-:W-:Y:S01]  /*5af0*/  ISETP.NE.AND P1, PT, R105.reuse, 0x4, PT ;  /* 0x000000046900780c */ /* 0x040fe20003f25270 */
[----:B------:R-:W-:Y:S01]  /*5b00*/  @!PT LDS RZ, [RZ] ;  /* 0x00000000fffff984 */ /* 0x000fe20000000800 */
[----:B------:R-:W-:Y:S01]  /*5b10*/  @!PT LDS RZ, [RZ] ;  /* 0x00000000fffff984 */ /* 0x000fe20000000800 */
[----:B------:R-:W-:Y:S01]  /*5b20*/  @!PT LDS RZ, [RZ] ;  /* 0x00000000fffff984 */ /* 0x000fe20000000800 */
[----:B------:R-:W-:Y:S01]  /*5b30*/  @!PT LDS RZ, [RZ] ;  /* 0x00000000fffff984 */ /* 0x000fe20000000800 */
[----:B------:R5:W-:Y:S06]  /*5b40*/  MEMBAR.ALL.CTA ;  /* 0x0000000000007992 */ /* 0x000bec0000008000 */
[----:B-----5:R-:W5:Y:S01]  /*5b50*/  FENCE.VIEW.ASYNC.S ;  /* 0x00000000000073c6 */ /* 0x020f620000000000 */
[----:B------:R-:W-:Y:S01]  /*5b60*/  SEL R105, R105, RZ, P1 ;  /* 0x000000ff69697207 */ /* 0x000fe20000800000 */
[----:B-----5:R5:W-:Y:S02]  /*5b70*/  SYNCS.ARRIVE.TRANS64.RED.A1T0 RZ, [R0+URZ], RZ ;  /* 0x000000ff00ff79a7 */ /* 0x020be400081004ff */
[----:B-----5:R-:W-:Y:S04]  /*5b80*/  SEL R0, RZ, 0x1, P1 ;  /* 0x00000001ff007807 */ /* 0x020fe80000800000 */
[----:B-1-3--:R-:W-:Y:S02]  /*5b90*/  LOP3.LUT R104, R104, R0, RZ, 0x3c, !PT ;  /* 0x0000000068687212 */ /* 0x00afe400078e3cff */
.L_x_92:
[----:B------:R-:W-:Y:S05]  /*5ba0*/  BSYNC B1 ;  /* 0x0000000000017941 */ /* 0x000fea0003800000 */
.L_x_91:
[----:B------:R-:W-:Y:S04]  /*5bb0*/  SHF.R.U32.HI R0, RZ, 0x15, R48 ;  /* 0x00000015ff007819 */ /* 0x000fe80000011630 */
[----:B------:R-:W-:Y:S01]  /*5bc0*/  LOP3.LUT P1, RZ, R0, 0x3, R101, 0x48, !PT ;  /* 0x0000000300ff7812 */ /* 0x000fe20007824865 */
[----:B------:R-:W-:Y:S01]  /*5bd0*/  @!UPT UIADD3 URZ, UPT, UPT, URZ, URZ, URZ ;  /* 0x000000fffffff290 */ /* 0x000fe2000fffe0ff */
[----:B--2---:R-:W-:Y:S11]  /*5be0*/  @P0 BRA `(.L_x_96) ;  /* 0x0000000000080947 */ /* 0x004ff60003800000 */
[----:B------:R-:W1:Y:S02]  /*5bf0*/  SYNCS.PHASECHK.TRANS64.TRYWAIT P0, [R113+URZ+0xc0], R3 ;  /* 0x0000c003710075a7 */ /* 0x000e6400080011ff */
[----:B-1----:R-:W-:Y:S05]  /*5c00*/  @!P0 BRA `(.L_x_97) ;  /* 0x0000003c00d48947 */ /* 0x002fea0003800000 */
.L_x_96:
[----:B------:R-:W-:Y:S05]  /*5c10*/  @!P1 BRA `(.L_x_98) ;  /* 0x0000000000409947 */ /* 0x000fea0003800000 */
[----:B------:R-:W2:Y:S01]  /*5c20*/  LDCU.64 UR8, c[0x4][0x78] ;  /* 0x01000f00ff0877ac */ /* 0x000ea20008000a00 */
[----:B-1----:R-:W-:Y:S01]  /*5c30*/  MOV R3, 0x0 ;  /* 0x0000000000037802 */ /* 0x002fe20000000f00 */
[----:B------:R-:W-:Y:S02]  /*5c40*/  HFMA2 R12, -RZ, RZ, 0, 5.9604644775390625e-08 ;  /* 0x00000001ff0c7431 */ /* 0x000fe400000001ff */
[----:B------:R-:W-:Y:S02]  /*5c50*/  IMAD.MOV.U32 R8, RZ, RZ, 0x192 ;  /* 0x00000192ff087424 */ /* 0x000fe400078e00ff */
[----:B------:R-:W-:Y:S01]  /*5c60*/  IMAD.MOV.U32 R13, RZ, RZ, RZ ;  /* 0x000000ffff0d7224 */ /* 0x000fe200078e00ff */
[----:B------:R-:W1:Y:S01]  /*5c70*/  LDCU.64 UR6, c[0x4][0x80] ;  /* 0x01001000ff0677ac */ /* 0x000e620008000a00 */
[----:B------:R-:W3:Y:S01]  /*5c80*/  LDC.64 R2, c[0x4][R3] ;  /* 0x0100000003027b82 */ /* 0x000ee20000000a00 */
[----:B------:R-:W5:Y:S01]  /*5c90*/  LDCU.64 UR4, c[0x4][0x18] ;  /* 0x01000300ff0477ac */ /* 0x000f620008000a00 */
[----:B--2---:R-:W-:Y:S01]  /*5ca0*/  MOV R5, UR9 ;  /* 0x0000000900057c02 */ /* 0x004fe20008000f00 */
[----:B------:R-:W-:Y:S01]  /*5cb0*/  IMAD.U32 R4, RZ, RZ, UR8 ;  /* 0x00000008ff047e24 */ /* 0x000fe2000f8e00ff */
[----:B-1----:R-:W-:Y:S01]  /*5cc0*/  MOV R7, UR7 ;  /* 0x0000000700077c02 */ /* 0x002fe20008000f00 */
[----:B------:R-:W-:Y:S01]  /*5cd0*/  IMAD.U32 R6, RZ, RZ, UR6 ;  /* 0x00000006ff067e24 */ /* 0x000fe2000f8e00ff */
[----:B-----5:R-:W-:Y:S01]  /*5ce0*/  MOV R11, UR5 ;  /* 0x00000005000b7c02 */ /* 0x020fe20008000f00 */
[----:B------:R-:W-:Y:S02]  /*5cf0*/  IMAD.U32 R10, RZ, RZ, UR4 ;  /* 0x00000004ff0a7e24 */ /* 0x000fe4000f8e00ff */
[----:B------:R-:W-:Y:S07]  /*5d00*/  LEPC R20, `(.L_x_98) ;  /* 0x000000001014794e */ /* 0x000fee0000000000 */
[----:B---34-:R-:W-:Y:S05]  /*5d10*/  CALL.ABS.NOINC R2 ;  /* 0x0000000002007343 */ /* 0x018fea0003c00000 */
.L_x_98:
[----:B------:R-:W-:Y:S01]  /*5d20*/  F2FP.F16.E4M3.UNPACK_B R4, R81 ;  /* 0x00000051ff04723e */ /* 0x000fe200020006ff */
[----:B------:R-:W-:Y:S05]  /*5d30*/  WARPSYNC.ALL ;  /* 0x0000000000007948 */ /* 0x000fea0003800000 */
[----:B------:R-:W-:Y:S01]  /*5d40*/  R2UR UR4, R48 ;  /* 0x00000000300472ca */ /* 0x000fe200000e0000 */
[--C-:B------:R-:W-:Y:S01]  /*5d50*/  HADD2.F32 R53, -RZ, R4.reuse.H0_H0 ;  /* 0x20000004ff357230 */ /* 0x100fe20000004100 */
[-C--:B-1----:R-:W-:Y:S01]  /*5d60*/  F2FP.F16.E4M3.UNPACK_B R3, R80.reuse ;  /* 0x00000050ff03723e */ /* 0x082fe200020006ff */
[----:B------:R-:W-:Y:S01]  /*5d70*/  HADD2.F32 R54, -RZ, R4.H1_H1 ;  /* 0x30000004ff367230 */ /* 0x000fe20000004100 */
[----:B------:R-:W-:Y:S01]  /*5d80*/  F2FP.F16.E4M3.UNPACK_B R0, R80.H1 ;  /* 0x00000050ff00723e */ /* 0x000fe200030006ff */
[----:B------:R-:W-:Y:S01]  /*5d90*/  BSSY.RECONVERGENT B0, `(.L_x_99) ;  /* 0x0000099000007945 */ /* 0x000fe20003800200 */
[----:B------:R-:W-:Y:S01]  /*5da0*/  F2FP.F16.E4M3.UNPACK_B R64, R83.H1 ;  /* 0x00000053ff40723e */ /* 0x000fe200030006ff */
[--C-:B------:R-:W-:Y:S01]  /*5db0*/  HADD2.F32 R2, -RZ, R3.reuse.H0_H0 ;  /* 0x20000003ff027230 */ /* 0x100fe20000004100 */
[----:B----4-:R-:W-:Y:S01]  /*5dc0*/  F2FP.F16.E4M3.UNPACK_B R74, R86 ;  /* 0x00000056ff4a723e */ /* 0x010fe200020006ff */
[----:B------:R-:W-:Y:S01]  /*5dd0*/  HADD2.F32 R50, -RZ, R3.H1_H1 ;  /* 0x30000003ff327230 */ /* 0x000fe20000004100 */
[----:B------:R-:W-:Y:S01]  /*5de0*/  F2FP.F16.E4M3.UNPACK_B R3, R81.H1 ;  /* 0x00000051ff03723e */ /* 0x000fe200030006ff */
[--C-:B------:R-:W-:Y:S01]  /*5df0*/  HADD2.F32 R51, -RZ, R0.reuse.H0_H0 ;  /* 0x20000000ff337230 */ /* 0x100fe20000004100 */
[----:B------:R-:W-:Y:S01]  /*5e00*/  IADD3 R114, PT, PT, R100, UR49, RZ ;  /* 0x0000003164727c10 */ /* 0x000fe2000fffe0ff */
[----:B------:R-:W-:Y:S01]  /*5e10*/  HADD2.F32 R52, -RZ, R0.H1_H1 ;  /* 0x30000000ff347230 */ /* 0x000fe20000004100 */
[----:B------:R-:W-:Y:S01]  /*5e20*/  LDTM.16dp32bit_t0_t15.x32 R4, tmem[UR4] ;  /* 0x00000004000479ee */ /* 0x000fe20008a80000 */
[----:B------:R-:W1:Y:S01]  /*5e30*/  LDTM.16dp32bit_t16_t31.x32 R4, tmem[UR4+0x20] ;  /* 0x00002004000479ee */ /* 0x000e620008aa0000 */
[-C--:B------:R-:W-:Y:S01]  /*5e40*/  F2FP.F16.E4M3.UNPACK_B R0, R82.reuse ;  /* 0x00000052ff00723e */ /* 0x080fe200020006ff */
[--C-:B------:R-:W-:Y:S01]  /*5e50*/  HADD2.F32 R55, -RZ, R3.reuse.H0_H0 ;  /* 0x20000003ff377230 */ /* 0x100fe20000004100 */
[----:B------:R-:W-:Y:S01]  /*5e60*/  SHF.L.U32 R117, R102, 0x4, RZ ;  /* 0x0000000466757819 */ /* 0x000fe200000006ff */
[----:B------:R-:W-:Y:S01]  /*5e70*/  HADD2.F32 R56, -RZ, R3.H1_H1 ;  /* 0x30000003ff387230 */ /* 0x000fe20000004100 */
[----:B------:R-:W-:Y:S01]  /*5e80*/  F2FP.F16.E4M3.UNPACK_B R3, R82.H1 ;  /* 0x00000052ff03723e */ /* 0x000fe200030006ff */
[--C-:B------:R-:W-:Y:S01]  /*5e90*/  HADD2.F32 R57, -RZ, R0.reuse.H0_H0 ;  /* 0x20000000ff397230 */ /* 0x100fe20000004100 */
[----:B------:R-:W-:Y:S01]  /*5ea0*/  IADD3 R114, PT, PT, R114, R117, RZ ;  /* 0x0000007572727210 */ /* 0x000fe20007ffe0ff */
[----:B------:R-:W-:Y:S01]  /*5eb0*/  HADD2.F32 R58, -RZ, R0.H1_H1 ;  /* 0x30000000ff3a7230 */ /* 0x000fe20000004100 */
[----:B------:R-:W-:Y:S01]  /*5ec0*/  F2FP.F16.E4M3.UNPACK_B R0, R83 ;  /* 0x00000053ff00723e */ /* 0x000fe200020006ff */
[--C-:B------:R-:W-:Y:S01]  /*5ed0*/  HADD2.F32 R59, -RZ, R3.reuse.H0_H0 ;  /* 0x20000003ff3b7230 */ /* 0x100fe20000004100 */
[----:B------:R-:W-:Y:S01]  /*5ee0*/  ISETP.NE.AND P0, PT, R110, RZ, PT ;  /* 0x000000ff6e00720c */ /* 0x000fe20003f05270 */
[----:B------:R-:W-:Y:S01]  /*5ef0*/  HADD2.F32 R60, -RZ, R3.H1_H1 ;  /* 0x30000003ff3c7230 */ /* 0x000fe20000004100 */
[-C--:B------:R-:W-:Y:S01]  /*5f00*/  F2FP.F16.E4M3.UNPACK_B R3, R84.reuse ;  /* 0x00000054ff03723e */ /* 0x080fe200020006ff */
[--C-:B------:R-:W-:Y:S01]  /*5f10*/  HADD2.F32 R61, -RZ, R0.reuse.H0_H0 ;  /* 0x20000000ff3d7230 */ /* 0x100fe20000004100 */
[----:B------:R-:W-:Y:S01]  /*5f20*/  ISETP.NE.AND P6, PT, R118, RZ, PT ;  /* 0x000000ff7600720c */ /* 0x000fe20003fc5270 */
[----:B------:R-:W-:Y:S01]  /*5f30*/  HADD2.F32 R62, -RZ, R0.H1_H1 ;  /* 0x30000000ff3e7230 */ /* 0x000fe20000004100 */
[----:B------:R-:W-:Y:S01]  /*5f40*/  F2FP.F16.E4M3.UNPACK_B R0, R84.H1 ;  /* 0x00000054ff00723e */ /* 0x000fe200030006ff */
[--C-:B------:R-:W-:Y:S02]  /*5f50*/  HADD2.F32 R65, -RZ, R3.reuse.H0_H0 ;  /* 0x20000003ff417230 */ /* 0x100fe40000004100 */
[----:B------:R-:W-:Y:S01]  /*5f60*/  HADD2.F32 R66, -RZ, R3.H1_H1 ;  /* 0x30000003ff427230 */ /* 0x000fe20000004100 */
[-C--:B------:R-:W-:Y:S01]  /*5f70*/  F2FP.F16.E4M3.UNPACK_B R3, R85.reuse ;  /* 0x00000055ff03723e */ /* 0x080fe200020006ff */
[--C-:B------:R-:W-:Y:S02]  /*5f80*/  HADD2.F32 R67, -RZ, R0.reuse.H0_H0 ;  /* 0x20000000ff437230 */ /* 0x100fe40000004100 */
[----:B------:R-:W-:Y:S01]  /*5f90*/  HADD2.F32 R68, -RZ, R0.H1_H1 ;  /* 0x30000000ff447230 */ /* 0x000fe20000004100 */
[----:B------:R-:W-:Y:S01]  /*5fa0*/  F2FP.F16.E4M3.UNPACK_B R0, R85.H1 ;  /* 0x00000055ff00723e */ /* 0x000fe200030006ff */
[--C-:B------:R-:W-:Y:S02]  /*5fb0*/  HADD2.F32 R69, -RZ, R3.reuse.H0_H0 ;  /* 0x20000003ff457230 */ /* 0x100fe40000004100 */
[C---:B-1----:R-:W-:Y:S01]  /*5fc0*/  FMUL R7, R47.reuse, R7 ;  /* 0x000000072f077220 */ /* 0x042fe20000400000 */
[----:B------:R-:W-:Y:S01]  /*5fd0*/  HADD2.F32 R70, -RZ, R3.H1_H1 ;  /* 0x30000003ff467230 */ /* 0x000fe20000004100 */
[----:B------:R-:W-:Y:S01]  /*5fe0*/  F2FP.F16.E4M3.UNPACK_B R3, R86.H1 ;  /* 0x00000056ff03723e */ /* 0x000fe200030006ff */
[--C-:B------:R-:W-:Y:S02]  /*5ff0*/  HADD2.F32 R71, -RZ, R0.reuse.H0_H0 ;  /* 0x20000000ff477230 */ /* 0x100fe40000004100 */
[----:B------:R-:W-:Y:S02]  /*6000*/  HADD2.F32 R72, -RZ, R0.H1_H1 ;  /* 0x30000000ff487230 */ /* 0x000fe40000004100 */
[----:B------:R-:W-:Y:S01]  /*6010*/  FMUL R0, R47, R4 ;  /* 0x000000042f007220 */ /* 0x000fe20000400000 */
[--C-:B------:R-:W-:Y:S01]  /*6020*/  HADD2.F32 R73, -RZ, R74.reuse.H0_H0 ;  /* 0x2000004aff497230 */ /* 0x100fe20000004100 */
[----:B------:R-:W-:Y:S01]  /*6030*/  F2FP.F16.E4M3.UNPACK_B R4, R87 ;  /* 0x00000057ff04723e */ /* 0x000fe200020006ff */
[----:B------:R-:W-:Y:S02]  /*6040*/  HADD2.F32 R74, -RZ, R74.H1_H1 ;  /* 0x3000004aff4a7230 */ /* 0x000fe40000004100 */
[----:B------:R-:W-:Y:S01]  /*6050*/  FFMA R0, R49, R2, R0 ;  /* 0x0000000231007223 */ /* 0x000fe20000000000 */
[----:B------:R-:W-:Y:S01]  /*6060*/  FMUL R2, R47, R5 ;  /* 0x000000052f027220 */ /* 0x000fe20000400000 */
[--C-:B------:R-:W-:Y:S01]  /*6070*/  HADD2.F32 R75, -RZ, R3.reuse.H0_H0 ;  /* 0x20000003ff4b7230 */ /* 0x100fe20000004100 */
[----:B------:R-:W-:Y:S01]  /*6080*/  F2FP.F16.E4M3.UNPACK_B R5, R87.H1 ;  /* 0x00000057ff05723e */ /* 0x000fe200030006ff */
[----:B------:R-:W-:Y:S02]  /*6090*/  HADD2.F32 R76, -RZ, R3.H1_H1 ;  /* 0x30000003ff4c7230 */ /* 0x000fe40000004100 */
[----:B------:R-:W-:Y:S01]  /*60a0*/  FFMA R2, R49, R50, R2 ;  /* 0x0000003231027223 */ /* 0x000fe20000000002 */
[--C-:B------:R-:W-:Y:S02]  /*60b0*/  HADD2.F32 R50, -RZ, R4.reuse.H0_H0 ;  /* 0x20000004ff327230 */ /* 0x100fe40000004100 */
[C---:B------:R-:W-:Y:S01]  /*60c0*/  FMUL R3, R47.reuse, R6 ;  /* 0x000000062f037220 */ /* 0x040fe20000400000 */
[--C-:B------:R-:W-:Y:S02]  /*60d0*/  HADD2.F32 R77, -RZ, R5.reuse.H1_H1 ;  /* 0x30000005ff4d7230 */ /* 0x100fe40000004100 */
[C---:B------:R-:W-:Y:S01]  /*60e0*/  FMUL R6, R47.reuse, R11 ;  /* 0x0000000b2f067220 */ /* 0x040fe20000400000 */
[----:B------:R-:W-:Y:S01]  /*60f0*/  FMUL R11, R47, R16 ;  /* 0x000000102f0b7220 */ /* 0x000fe20000400000 */
[C---:B------:R-:W-:Y:S01]  /*6100*/  FFMA R3, R49.reuse, R51, R3 ;  /* 0x0000003331037223 */ /* 0x040fe20000000003 */
[----:B------:R-:W-:Y:S01]  /*6110*/  FFMA R7, R49, R52, R7 ;  /* 0x0000003431077223 */ /* 0x000fe20000000007 */
[----:B------:R-:W-:Y:S02]  /*6120*/  HADD2.F32 R51, -RZ, R4.H1_H1 ;  /* 0x30000004ff337230 */ /* 0x000fe40000004100 */
[C---:B------:R-:W-:Y:S01]  /*6130*/  FMUL R4, R47.reuse, R9 ;  /* 0x000000092f047220 */ /* 0x040fe20000400000 */
[----:B------:R-:W-:Y:S02]  /*6140*/  HADD2.F32 R52, -RZ, R5.H0_H0 ;  /* 0x20000005ff347230 */ /* 0x000fe40000004100 */
[----:B------:R-:W-:Y:S01]  /*6150*/  FMUL R16, R47, R21 ;  /* 0x000000152f107220 */ /* 0x000fe20000400000 */
[----:B------:R-:W-:Y:S01]  /*6160*/  F2FP.SATFINITE.E4M3.F32.PACK_AB_MERGE_C R78, R7, R3, RZ ;  /* 0x00000003074e723e */ /* 0x000fe200048070ff */
[C---:B------:R-:W-:Y:S01]  /*6170*/  FMUL R3, R47.reuse, R8 ;  /* 0x000000082f037220 */ /* 0x040fe20000400000 */
[C---:B------:R-:W-:Y:S01]  /*6180*/  FMUL R7, R47.reuse, R12 ;  /* 0x0000000c2f077220 */ /* 0x040fe20000400000 */
[C---:B------:R-:W-:Y:S01]  /*6190*/  FMUL R8, R47.reuse, R13 ;  /* 0x0000000d2f087220 */ /* 0x040fe20000400000 */
[----:B------:R-:W-:Y:S01]  /*61a0*/  FMUL R12, R47, R17 ;  /* 0x000000112f0c7220 */ /* 0x000fe20000400000 */
[C---:B------:R-:W-:Y:S01]  /*61b0*/  FFMA R3, R49.reuse, R53, R3 ;  /* 0x0000003531037223 */ /* 0x040fe20000000003 */
[----:B------:R-:W-:Y:S01]  /*61c0*/  FFMA R4, R49, R54, R4 ;  /* 0x0000003631047223 */ /* 0x000fe20000000004 */
[C---:B------:R-:W-:Y:S01]  /*61d0*/  FMUL R5, R47.reuse, R10 ;  /* 0x0000000a2f057220 */ /* 0x040fe20000400000 */
[C---:B------:R-:W-:Y:S01]  /*61e0*/  FMUL R9, R47.reuse, R14 ;  /* 0x0000000e2f097220 */ /* 0x040fe20000400000 */
[C---:B------:R-:W-:Y:S01]  /*61f0*/  FMUL R10, R47.reuse, R15 ;  /* 0x0000000f2f0a7220 */ /* 0x040fe20000400000 */
[----:B------:R-:W-:Y:S01]  /*6200*/  FMUL R15, R47, R20 ;  /* 0x000000142f0f7220 */ /* 0x000fe20000400000 */
[C---:B------:R-:W-:Y:S01]  /*6210*/  FFMA R5, R49.reuse, R55, R5 ;  /* 0x0000003731057223 */ /* 0x040fe20000000005 */
[C---:B------:R-:W-:Y:S01]  /*6220*/  FFMA R6, R49.reuse, R56, R6 ;  /* 0x0000003831067223 */ /* 0x040fe20000000006 */
[C---:B------:R-:W-:Y:S01]  /*6230*/  FFMA R7, R49.reuse, R57, R7 ;  /* 0x0000003931077223 */ /* 0x040fe20000000007 */
[C---:B------:R-:W-:Y:S01]  /*6240*/  FFMA R8, R49.reuse, R58, R8 ;  /* 0x0000003a31087223 */ /* 0x040fe20000000008 */
[--C-:B------:R-:W-:Y:S02]  /*6250*/  HADD2.F32 R63, -RZ, R64.reuse.H0_H0 ;  /* 0x20000040ff3f7230 */ /* 0x100fe40000004100 */
[C---:B------:R-:W-:Y:S01]  /*6260*/  FFMA R9, R49.reuse, R59, R9 ;  /* 0x0000003b31097223 */ /* 0x040fe20000000009 */
[----:B------:R-:W-:Y:S01]  /*6270*/  F2FP.SATFINITE.E4M3.F32.PACK_AB_MERGE_C R5, R6, R5, RZ ;  /* 0x000000050605723e */ /* 0x000fe200048070ff */
[C---:B------:R-:W-:Y:S01]  /*6280*/  FFMA R10, R49.reuse, R60, R10 ;  /* 0x0000003c310a7223 */ /* 0x040fe2000000000a */
[C---:B------:R-:W-:Y:S01]  /*6290*/  FFMA R11, R49.reuse, R61, R11 ;  /* 0x0000003d310b7223 */ /* 0x040fe2000000000b */
[----:B------:R-:W-:Y:S01]  /*62a0*/  FFMA R12, R49, R62, R12 ;  /* 0x0000003e310c7223 */ /* 0x000fe2000000000c */
[C---:B------:R-:W-:Y:S01]  /*62b0*/  FMUL R20, R47.reuse, R25 ;  /* 0x000000192f147220 */ /* 0x040fe20000400000 */
[C---:B------:R-:W-:Y:S01]  /*62c0*/  FMUL R25, R47.reuse, R30 ;  /* 0x0000001e2f197220 */ /* 0x040fe20000400000 */
[C---:B------:R-:W-:Y:S01]  /*62d0*/  FMUL R30, R47.reuse, R35 ;  /* 0x000000232f1e7220 */ /* 0x040fe20000400000 */
[----:B------:R-:W-:Y:S01]  /*62e0*/  F2FP.SATFINITE.E4M3.F32.PACK_AB_MERGE_C R9, R10, R9, RZ ;  /* 0x000000090a09723e */ /* 0x000fe200048070ff */
[----:B------:R-:W-:Y:S02]  /*62f0*/  HADD2.F32 R64, -RZ, R64.H1_H1 ;  /* 0x30000040ff407230 */ /* 0x000fe40000004100 */
[C---:B------:R-:W-:Y:S01]  /*6300*/  FMUL R13, R47.reuse, R18 ;  /* 0x000000122f0d7220 */ /* 0x040fe20000400000 */
[C---:B------:R-:W-:Y:S01]  /*6310*/  FMUL R14, R47.reuse, R19 ;  /* 0x000000132f0e7220 */ /* 0x040fe20000400000 */
[C---:B------:R-:W-:Y:S01]  /*6320*/  FMUL R17, R47.reuse, R22 ;  /* 0x000000162f117220 */ /* 0x040fe20000400000 */
[----:B------:R-:W-:Y:S01]  /*6330*/  FMUL R18, R47, R23 ;  /* 0x000000172f127220 */ /* 0x000fe20000400000 */
[C---:B------:R-:W-:Y:S01]  /*6340*/  FFMA R13, R49.reuse, R63, R13 ;  /* 0x0000003f310d7223 */ /* 0x040fe2000000000d */
[C---:B------:R-:W-:Y:S01]  /*6350*/  FFMA R14, R49.reuse, R64, R14 ;  /* 0x00000040310e7223 */ /* 0x040fe2000000000e */
[----:B------:R-:W-:Y:S01]  /*6360*/  FFMA R15, R49, R65, R15 ;  /* 0x00000041310f7223 */ /* 0x000fe2000000000f */
[----:B------:R-:W-:Y:S01]  /*6370*/  FMUL R19, R47, R24 ;  /* 0x000000182f137220 */ /* 0x000fe20000400000 */
[C---:B------:R-:W-:Y:S01]  /*6380*/  FFMA R16, R49.reuse, R66, R16 ;  /* 0x0000004231107223 */ /* 0x040fe20000000010 */
[----:B------:R-:W-:Y:S01]  /*6390*/  FFMA R17, R49, R67, R17 ;  /* 0x0000004331117223 */ /* 0x000fe20000000011 */
[----:B------:R-:W-:Y:S01]  /*63a0*/  F2FP.SATFINITE.E4M3.F32.PACK_AB_MERGE_C R13, R14, R13, RZ ;  /* 0x0000000d0e0d723e */ /* 0x000fe200048070ff */
[C---:B------:R-:W-:Y:S01]  /*63b0*/  FMUL R21, R47.reuse, R26 ;  /* 0x0000001a2f157220 */ /* 0x040fe20000400000 */
[----:B------:R-:W-:Y:S01]  /*63c0*/  FMUL R22, R47, R27 ;  /* 0x0000001b2f167220 */ /* 0x000fe20000400000 */
[C---:B------:R-:W-:Y:S01]  /*63d0*/  FFMA R18, R49.reuse, R68, R18 ;  /* 0x0000004431127223 */ /* 0x040fe20000000012 */
[----:B------:R-:W-:Y:S01]  /*63e0*/  FFMA R19, R49, R69, R19 ;  /* 0x0000004531137223 */ /* 0x000fe20000000013 */
[----:B------:R-:W-:Y:S01]  /*63f0*/  FMUL R23, R47, R28 ;  /* 0x0000001c2f177220 */ /* 0x000fe20000400000 */
[----:B------:R-:W-:Y:S01]  /*6400*/  FFMA R20, R49, R70, R20 ;  /* 0x0000004631147223 */ /* 0x000fe20000000014 */
[----:B------:R-:W-:Y:S01]  /*6410*/  FMUL R24, R47, R29 ;  /* 0x0000001d2f187220 */ /* 0x000fe20000400000 */
[C---:B------:R-:W-:Y:S01]  /*6420*/  FFMA R21, R49.reuse, R71, R21 ;  /* 0x0000004731157223 */ /* 0x040fe20000000015 */
[----:B------:R-:W-:Y:S01]  /*6430*/  FFMA R22, R49, R72, R22 ;  /* 0x0000004831167223 */ /* 0x000fe20000000016 */
[C---:B------:R-:W-:Y:S01]  /*6440*/  FMUL R26, R47.reuse, R31 ;  /* 0x0000001f2f1a7220 */ /* 0x040fe20000400000 */
[----:B------:R-:W-:Y:S01]  /*6450*/  FMUL R27, R47, R32 ;  /* 0x000000202f1b7220 */ /* 0x000fe20000400000 */
[----:B------:R-:W-:Y:S01]  /*6460*/  FFMA R23, R49, R73, R23 ;  /* 0x0000004931177223 */ /* 0x000fe20000000017 */
[----:B------:R-:W-:Y:S01]  /*6470*/  FMUL R28, R47, R33 ;  /* 0x000000212f1c7220 */ /* 0x000fe20000400000 */
[----:B------:R-:W-:Y:S01]  /*6480*/  FFMA R24, R49, R74, R24 ;  /* 0x0000004a31187223 */ /* 0x000fe20000000018 */
[----:B------:R-:W-:Y:S01]  /*6490*/  FMUL R29, R47, R34 ;  /* 0x000000222f1d7220 */ /* 0x000fe20000400000 */
[C---:B------:R-:W-:Y:S01]  /*64a0*/  FFMA R25, R49.reuse, R75, R25 ;  /* 0x0000004b31197223 */ /* 0x040fe20000000019 */
[C---:B------:R-:W-:Y:S01]  /*64b0*/  FFMA R26, R49.reuse, R76, R26 ;  /* 0x0000004c311a7223 */ /* 0x040fe2000000001a */
[C---:B------:R-:W-:Y:S01]  /*64c0*/  FFMA R27, R49.reuse, R50, R27 ;  /* 0x00000032311b7223 */ /* 0x040fe2000000001b */
[C---:B------:R-:W-:Y:S01]  /*64d0*/  FFMA R28, R49.reuse, R51, R28 ;  /* 0x00000033311c7223 */ /* 0x040fe2000000001c */
[----:B------:R-:W-:Y:S01]  /*64e0*/  F2FP.SATFINITE.E4M3.F32.PACK_AB_MERGE_C R17, R18, R17, RZ ;  /* 0x000000111211723e */ /* 0x000fe200048070ff */
[C---:B------:R-:W-:Y:S01]  /*64f0*/  FFMA R29, R49.reuse, R52, R29 ;  /* 0x00000034311d7223 */ /* 0x040fe2000000001d */
[----:B------:R-:W-:Y:S01]  /*6500*/  F2FP.SATFINITE.E4M3.F32.PACK_AB_MERGE_C R21, R22, R21, RZ ;  /* 0x000000151615723e */ /* 0x000fe200048070ff */
[----:B------:R-:W-:Y:S01]  /*6510*/  FFMA R30, R49, R77, R30 ;  /* 0x0000004d311e7223 */ /* 0x000fe2000000001e */
[----:B------:R-:W-:Y:S02]  /*6520*/  F2FP.SATFINITE.E4M3.F32.PACK_AB_MERGE_C R32, R2, R0, R78 ;  /* 0x000000000220723e */ /* 0x000fe4000480704e */
[----:B------:R-:W-:Y:S02]  /*6530*/  F2FP.SATFINITE.E4M3.F32.PACK_AB_MERGE_C R33, R4, R3, R5 ;  /* 0x000000030421723e */ /* 0x000fe40004807005 */
[----:B------:R-:W-:Y:S02]  /*6540*/  F2FP.SATFINITE.E4M3.F32.PACK_AB_MERGE_C R34, R8, R7, R9 ;  /* 0x000000070822723e */ /* 0x000fe40004807009 */
[----:B------:R-:W-:Y:S02]  /*6550*/  F2FP.SATFINITE.E4M3.F32.PACK_AB_MERGE_C R35, R12, R11, R13 ;  /* 0x0000000b0c23723e */ /* 0x000fe4000480700d */
[----:B------:R-:W-:Y:S02]  /*6560*/  F2FP.SATFINITE.E4M3.F32.PACK_AB_MERGE_C R16, R16, R15, R17 ;  /* 0x0000000f1010723e */ /* 0x000fe40004807011 */
[----:B------:R-:W-:Y:S01]  /*6570*/  F2FP.SATFINITE.E4M3.F32.PACK_AB_MERGE_C R17, R20, R19, R21 ;  /* 0x000000131411723e */ /* 0x000fe20004807015 */
[----:B------:R1:W-:Y:S01]  /*6580*/  STS.128 [R100+UR49+0x4200], R32 ;  /* 0x0042002064007988 */ /* 0x0003e20008000c31 */
[----:B------:R-:W-:Y:S02]  /*6590*/  F2FP.SATFINITE.E4M3.F32.PACK_AB_MERGE_C R18, R26, R25, RZ ;  /* 0x000000191a12723e */ /* 0x000fe400048070ff */
[----:B------:R-:W-:Y:S02]  /*65a0*/  F2FP.SATFINITE.E4M3.F32.PACK_AB_MERGE_C R19, R30, R29, RZ ;  /* 0x0000001d1e13723e */ /* 0x000fe400048070ff */
[----:B------:R-:W-:Y:S02]  /*65b0*/  F2FP.SATFINITE.E4M3.F32.PACK_AB_MERGE_C R18, R24, R23, R18 ;  /* 0x000000171812723e */ /* 0x000fe40004807012 */
[----:B------:R-:W-:Y:S02]  /*65c0*/  F2FP.SATFINITE.E4M3.F32.PACK_AB_MERGE_C R19, R28, R27, R19 ;  /* 0x0000001b1c13723e */ /* 0x000fe40004807013 */
[----:B------:R-:W-:Y:S02]  /*65d0*/  LEA R0, R105, UR49, 0x3 ;  /* 0x0000003169007c11 */ /* 0x000fe4000f8e18ff */
[----:B------:R-:W-:Y:S01]  /*65e0*/  @P6 SHF.L.U32 R2, R104, 0x1f, RZ ;  /* 0x0000001f68026819 */ /* 0x000fe200000006ff */
[----:B------:R1:W-:Y:S01]  /*65f0*/  STS.128 [R114+0x4210], R16 ;  /* 0x0042101072007388 */ /* 0x0003e20000000c00 */
[----:B------:R-:W-:Y:S01]  /*6600*/  @!PT LDS RZ, [RZ] ;  /* 0x00000000fffff984 */ /* 0x000fe20000000800 */
[----:B------:R-:W-:Y:S01]  /*6610*/  @!PT LDS RZ, [RZ] ;  /* 0x00000000fffff984 */ /* 0x000fe20000000800 */
[----:B------:R-:W-:Y:S01]  /*6620*/  @!PT LDS RZ, [RZ] ;  /* 0x00000000fffff984 */ /* 0x000fe20000000800 */
[----:B------:R-:W-:Y:S01]  /*6630*/  @!PT LDS RZ, [RZ] ;  /* 0x00000000fffff984 */ /* 0x000fe20000000800 */
[----:B------:R2:W-:Y:S07]  /*6640*/  MEMBAR.ALL.CTA ;  /* 0x0000000000007992 */ /* 0x0005ee0000008000 */
[----:B--2---:R-:W2:Y:S02]  /*6650*/  FENCE.VIEW.ASYNC.S ;  /* 0x00000000000073c6 */ /* 0x004ea40000000000 */
[----:B--2---:R-:W-:Y:S06]  /*6660*/  BAR.SYNC.DEFER_BLOCKING 0x1, 0x80 ;  /* 0x0042000000007b1d */ /* 0x004fec0000010000 */
[----:B------:R-:W-:Y:S05]  /*6670*/  @P0 BRA `(.L_x_100) ;  /* 0x0000000000280947 */ /* 0x000fea0003800000 */
[----:B------:R-:W-:Y:S02]  /*6680*/  UIADD3 UR4, UPT, UPT, UR49, 0x4200, URZ ;  /* 0x0000420031047890 */ /* 0x000fe4000fffe0ff */
[----:B------:R-:W-:Y:S01]  /*6690*/  UIADD3 UR6, UP0, UPT, UR52, 0x680, URZ ;  /* 0x0000068034067890 */ /* 0x000fe2000ff1e0ff */
[----:B------:R-:W-:Y:S03]  /*66a0*/  UMOV UR43, UR36 ;  /* 0x00000024002b7c82 */ /* 0x000fe60008000000 */
[----:B------:R-:W-:Y:S01]  /*66b0*/  MOV R109, UR4 ;  /* 0x00000004006d7c02 */ /* 0x000fe20008000f00 */
[----:B------:R-:W-:Y:S03]  /*66c0*/  UIADD3.X UR7, UPT, UPT, URZ, UR53, URZ, UP0, !UPT ;  /* 0x00000035ff077290 */ /* 0x000fe600087fe4ff */
[----:B------:R-:W-:Y:S11]  /*66d0*/  R2UR UR40, R109 ;  /* 0x000000006d2872ca */ /* 0x000ff600000e0000 */
[----:B------:R-:W-:Y:S02]  /*66e0*/  @!UPT UIADD3 URZ, UPT, UPT, URZ, URZ, URZ ;  /* 0x000000fffffff290 */ /* 0x000fe4000fffe0ff */
[----:B------:R2:W-:Y:S01]  /*66f0*/  UTMASTG.3D [UR40], [UR6] ;  /* 0x00000028060073b5 */ /* 0x0005e20008010000 */
[----:B------:R0:W-:Y:S01]  /*6700*/  UTMACMDFLUSH ;  /* 0x00000000000079b7 */ /* 0x0001e20000000000 */
[----:B--2---:R-:W-:Y:S04]  /*6710*/  DEPBAR.LE SB0, 0x1 ;  /* 0x000080400000791a */ /* 0x004fe80000000000 */
.L_x_100:
[----:B------:R-:W-:Y:S05]  /*6720*/  BSYNC.RECONVERGENT B0 ;  /* 0x0000000000007941 */ /* 0x000fea0003800200 */
.L_x_99:
[----:B------:R-:W-:Y:S06]  /*6730*/  BAR.SYNC.DEFER_BLOCKING 0x1, 0x80 ;  /* 0x0042000000007b1d */ /* 0x000fec0000010000 */
[----:B------:R-:W2:Y:S01]  /*6740*/  @P6 SYNCS.PHASECHK.TRANS64.TRYWAIT P0, [R0+URZ+0x50], R2 ;  /* 0x00005002000065a7 */ /* 0x000ea200080011ff */
[----:B------:R-:W-:Y:S01]  /*6750*/  BSSY B1, `(.L_x_101) ;  /* 0x0000021000017945 */ /* 0x000fe20003800000 */
[----:B--2---:R-:W-:Y:S03]  /*6760*/  @P6 SEL R115, RZ, 0x1, !P0 ;  /* 0x00000001ff736807 */ /* 0x004fe60004000000 */
[----:B------:R-:W-:Y:S05]  /*6770*/  @!P6 BRA `(.L_x_102) ;  /* 0x000000000078e947 */ /* 0x000fea0003800000 */
[----:B------:R-:W-:Y:S01]  /*6780*/  ISETP.NE.AND P1, PT, R116, RZ, PT ;  /* 0x000000ff7400720c */ /* 0x000fe20003f25270 */
[----:B------:R-:W-:Y:S01]  /*6790*/  BSSY B0, `(.L_x_103) ;  /* 0x0000009000007945 */ /* 0x000fe20003800000 */
[----:B------:R-:W-:Y:S11]  /*67a0*/  ISETP.NE.AND P0, PT, R115, RZ, PT ;  /* 0x000000ff7300720c */ /* 0x000ff60003f05270 */
[----:B------:R-:W-:Y:S05]  /*67b0*/  @P1 IMAD R2, R105, 0x1000, R100 ;  /* 0x0000100069021824 */ /* 0x000fea00078e0264 */
[----:B------:R-:W-:Y:S05]  /*67c0*/  @P1 IADD3 R4, PT, PT, R2, UR49, RZ ;  /* 0x0000003102041c10 */ /* 0x000fea000fffe0ff */
[----:B------:R-:W-:Y:S01]  /*67d0*/  @P1 IMAD.IADD R4, R4, 0x1, R117 ;  /* 0x0000000104041824 */ /* 0x000fe200078e0275 */
[----:B------:R-:W-:Y:S06]  /*67e0*/  @P0 BRA `(.L_x_104) ;  /* 0x00000000000c0947 */ /* 0x000fec0003800000 */
[----:B------:R-:W-:Y:S04]  /*67f0*/  SHF.L.U32 R3, R104, 0x1f, RZ ;  /* 0x0000001f68037819 */ /* 0x000fe800000006ff */
[----:B------:R-:W2:Y:S02]  /*6800*/  SYNCS.PHASECHK.TRANS64.TRYWAIT P0, [R0+URZ+0x50], R3 ;  /* 0x00005003000075a7 */ /* 0x000ea400080011ff */
[----:B--2---:R-:W-:Y:S05]  /*6810*/  @!P0 BRA `(.L_x_105) ;  /* 0x0000003000e48947 */ /* 0x004fea0003800000 */
.L_x_104:
[----:B------:R-:W-:Y:S05]  /*6820*/  BSYNC B0 ;  /* 0x0000000000007941 */ /* 0x000fea0003800000 */
.L_x_103:
[----:B------:R-:W-:Y:S01]  /*6830*/  ISETP.NE.AND P0, PT, R116, RZ, PT ;  /* 0x000000ff7400720c */ /* 0x000fe20003f05270 */
[----:B------:R-:W-:Y:S11]  /*6840*/  VIADD R105, R105, 0x1 ;  /* 0x0000000169697836 */ /* 0x000ff60000000000 */
[----:B------:R-:W-:Y:S01]  /*6850*/  @!UPT UIADD3 URZ, UPT, UPT, URZ, URZ, URZ ;  /* 0x000000fffffff290 */ /* 0x000fe2000fffe0ff */
[----:B------:R3:W4:Y:S04]  /*6860*/  @P0 LDS.128 R80, [R2+UR49+0x200] ;  /* 0x0002003102500984 */ /* 0x0007280008000c00 */
[----:B------:R1:W1:Y:S01]  /*6870*/  @P0 LDS.128 R84, [R4+0x210] ;  /* 0x0002100004540984 */ /* 0x0002620000000c00 */
        /* <DEDUP_REMOVED lines=8> */
[----:B---3--:R-:W-:Y:S02]  /*6900*/  VIADD R2, R0, 0x70 ;  /* 0x0000007000027836 */ /* 0x008fe40000000000 */
[----:B--2---:R-:W-:Y:S05]  /*6910*/  IMAD.U32 R0, RZ, RZ, UR37 ;  /* 0x00000025ff007e24 */ /* 0x004fea000f8e00ff */
[----:B------:R-:W-:Y:S04]  /*6920*/  PRMT R0, R0, 0x654, R2 ;  /* 0x0000065400007816 */ /* 0x000fe80000000002 */
[----:B-----5:R2:W-:Y:S02]  /*6930*/  SYNCS.ARRIVE.TRANS64.RED.A1T0 RZ, [R0+URZ], RZ ;  /* 0x000000ff00ff79a7 */ /* 0x0205e400081004ff */
[----:B--2---:R-:W-:Y:S04]  /*6940*/  SEL R0, RZ, 0x1, P0 ;  /* 0x00000001ff007807 */ /* 0x004fe80000000000 */
[----:B-1--4-:R-:W-:Y:S02]  /*6950*/  LOP3.LUT R104, R104, R0, RZ, 0x3c, !PT ;  /* 0x0000000068687212 */ /* 0x012fe400078e3cff */
.L_x_102:
[----:B------:R-:W-:Y:S05]  /*6960*/  BSYNC B1 ;  /* 0x0000000000017941 */ /* 0x000fea0003800000 */
.L_x_101:
[----:B------:R-:W-:Y:S05]  /*6970*/  VIADD R0, R48, 0x40 ;  /* 0x0000004030007836 */ /* 0x000fea0000000000 */
[----:B------:R-:W-:Y:S04]  /*6980*/  SHF.R.U32.HI R0, RZ, 0x15, R0 ;  /* 0x00000015ff007819 */ /* 0x000fe80000011600 */
[----:B------:R-:W-:Y:S11]  /*6990*/  LOP3.LUT P0, RZ, R0, 0x3, R101, 0x48, !PT ;  /* 0x0000000300ff7812 */ /* 0x000ff60007804865 */
[----:B------:R-:W-:Y:S02]  /*69a0*/  @!UPT UIADD3 URZ, UPT, UPT, URZ, URZ, URZ ;  /* 0x000000fffffff290 */ /* 0x000fe4000fffe0ff */
[----:B------:R-:W-:Y:S05]  /*69b0*/  @!P0 BRA `(.L_x_106) ;  /* 0x0000000000408947 */ /* 0x000fea0003800000 */
[----:B------:R-:W2:Y:S01]  /*69c0*/  LDCU.64 UR8, c[0x4][0x78] ;  /* 0x01000f00ff0877ac */ /* 0x000ea20008000a00 */
[----:B------:R-:W-:Y:S01]  /*69d0*/  MOV R3, 0x0 ;  /* 0x0000000000037802 */ /* 0x000fe20000000f00 */
[----:B------:R-:W-:Y:S02]  /*69e0*/  HFMA2 R12, -RZ, RZ, 0, 5.9604644775390625e-08 ;  /* 0x00000001ff0c7431 */ /* 0x000fe400000001ff */
[----:B------:R-:W-:Y:S02]  /*69f0*/  IMAD.MOV.U32 R8, RZ, RZ, 0x192 ;  /* 0x00000192ff087424 */ /* 0x000fe400078e00ff */
[----:B------:R-:W-:Y:S01]  /*6a00*/  IMAD.MOV.U32 R13, RZ, RZ, RZ ;  /* 0x000000ffff0d7224 */ /* 0x000fe200078e00ff */
[----:B------:R-:W3:Y:S01]  /*6a10*/  LDCU.64 UR6, c[0x4][0x80] ;  /* 0x01001000ff0677ac */ /* 0x000ee20008000a00 */
[----:B------:R-:W4:Y:S01]  /*6a20*/  LDC.64 R2, c[0x4][R3] ;  /* 0x0100000003027b82 */ /* 0x000f220000000a00 */
[----:B------:R-:W5:Y:S01]  /*6a30*/  LDCU.64 UR4, c[0x4][0x18] ;  /* 0x01000300ff0477ac */ /* 0x000f620008000a00 */
[----:B--2---:R-:W-:Y:S01]  /*6a40*/  MOV R5, UR9 ;  /* 0x0000000900057c02 */ /* 0x004fe20008000f00 */
[----:B------:R-:W-:Y:S01]  /*6a50*/  IMAD.U32 R4, RZ, RZ, UR8 ;  /* 0x00000008ff047e24 */ /* 0x000fe2000f8e00ff */
[----:B---3--:R-:W-:Y:S01]  /*6a60*/  MOV R7, UR7 ;  /* 0x0000000700077c02 */ /* 0x008fe20008000f00 */
[----:B------:R-:W-:Y:S01]  /*6a70*/  IMAD.U32 R6, RZ, RZ, UR6 ;  /* 0x00000006ff067e24 */ /* 0x000fe2000f8e00ff */
[----:B-----5:R-:W-:Y:S01]  /*6a80*/  MOV R11, UR5 ;  /* 0x00000005000b7c02 */ /* 0x020fe20008000f00 */
[----:B------:R-:W-:Y:S02]  /*6a90*/  IMAD.U32 R10, RZ, RZ, UR4 ;  /* 0x00000004ff0a7e24 */ /* 0x000fe4000f8e00ff */
[----:B------:R-:W-:Y:S07]  /*6aa0*/  LEPC R20, `(.L_x_106) ;  /* 0x000000001014794e */ /* 0x000fee0000000000 */
[----:B-1--4-:R-:W-:Y:S05]  /*6ab0*/  CALL.ABS.NOINC R2 ;  /* 0x0000000002007343 */ /* 0x012fea0003c00000 */
.L_x_106:
[-C--:B------:R-:W-:Y:S01]  /*6ac0*/  F2FP.F16.E4M3.UNPACK_B R0, R81.reuse ;  /* 0x00000051ff00723e */ /* 0x080fe200020006ff */
[----:B------:R-:W-:Y:S05]  /*6ad0*/  WARPSYNC.ALL ;  /* 0x0000000000007948 */ /* 0x000fea0003800000 */
[----:B------:R-:W-:Y:S01]  /*6ae0*/  R2UR UR4, R48 ;  /* 0x00000000300472ca */ /* 0x000fe200000e0000 */
[--C-:B------:R-:W-:Y:S01]  /*6af0*/  HADD2.F32 R54, -RZ, R0.reuse.H0_H0 ;  /* 0x20000000ff367230 */ /* 0x100fe20000004100 */
[-C--:B------:R-:W-:Y:S01]  /*6b00*/  F2FP.F16.E4M3.UNPACK_B R2, R80.reuse.H1 ;  /* 0x00000050ff02723e */ /* 0x080fe200030006ff */
[----:B------:R-:W-:Y:S01]  /*6b10*/  HADD2.F32 R55, -RZ, R0.H1_H1 ;  /* 0x30000000ff377230 */ /* 0x000fe20000004100 */
[----:B------:R-:W-:Y:S01]  /*6b20*/  F2FP.F16.E4M3.UNPACK_B R0, R81.H1 ;  /* 0x00000051ff00723e */ /* 0x000fe200030006ff */
[----:B------:R-:W-:Y:S01]  /*6b30*/  BSSY.RECONVERGENT B0, `(.L_x_107) ;  /* 0x0000095000007945 */ /* 0x000fe20003800200 */
[----:B------:R-:W-:Y:S01]  /*6b40*/  F2FP.F16.E4M3.UNPACK_B R3, R80 ;  /* 0x00000050ff03723e */ /* 0x000fe200020006ff */
[----:B------:R-:W-:Y:S01]  /*6b50*/  HADD2.F32 R52, -RZ, R2.H0_H0 ;  /* 0x20000002ff347230 */ /* 0x000fe20000004100 */
[----:B------:R-:W-:Y:S01]  /*6b60*/  ISETP.NE.AND P0, PT, R110, RZ, PT ;  /* 0x000000ff6e00720c */ /* 0x000fe20003f05270 */
[--C-:B------:R-:W-:Y:S01]  /*6b70*/  HADD2.F32 R56, -RZ, R0.reuse.H0_H0 ;  /* 0x20000000ff387230 */ /* 0x100fe20000004100 */
[----:B------:R-:W-:Y:S01]  /*6b80*/  ISETP.NE.AND P6, PT, R118, RZ, PT ;  /* 0x000000ff7600720c */ /* 0x000fe20003fc5270 */
[----:B------:R-:W-:Y:S01]  /*6b90*/  HADD2.F32 R57, -RZ, R0.H1_H1 ;  /* 0x30000000ff397230 */ /* 0x000fe20000004100 */
[-C--:B------:R-:W-:Y:S01]  /*6ba0*/  F2FP.F16.E4M3.UNPACK_B R0, R83.reuse ;  /* 0x00000053ff00723e */ /* 0x080fe200020006ff */
[----:B-1----:R-:W-:Y:S01]  /*6bb0*/  LDTM.16dp32bit_t0_t15.x32 R4, tmem[UR4+0x40] ;  /* 0x00004004000479ee */ /* 0x002fe20008a80000 */
[----:B------:R-:W1:Y:S01]  /*6bc0*/  LDTM.16dp32bit_t16_t31.x32 R4, tmem[UR4+0x60] ;  /* 0x00006004000479ee */ /* 0x000e620008aa0000 */
[----:B------:R-:W-:Y:S01]  /*6bd0*/  HADD2.F32 R53, -RZ, R2.H1_H1 ;  /* 0x30000002ff357230 */ /* 0x000fe20000004100 */
[----:B------:R-:W-:Y:S01]  /*6be0*/  F2FP.F16.E4M3.UNPACK_B R2, R82.H1 ;  /* 0x00000052ff02723e */ /* 0x000fe200030006ff */
[--C-:B------:R-:W-:Y:S02]  /*6bf0*/  HADD2.F32 R50, -RZ, R3.reuse.H0_H0 ;  /* 0x20000003ff327230 */ /* 0x100fe40000004100 */
[--C-:B------:R-:W-:Y:S02]  /*6c00*/  HADD2.F32 R62, -RZ, R0.reuse.H0_H0 ;  /* 0x20000000ff3e7230 */ /* 0x100fe40000004100 */
[----:B------:R-:W-:Y:S01]  /*6c10*/  HADD2.F32 R63, -RZ, R0.H1_H1 ;  /* 0x30000000ff3f7230 */ /* 0x000fe20000004100 */
[----:B------:R-:W-:Y:S01]  /*6c20*/  F2FP.F16.E4M3.UNPACK_B R0, R84.H1 ;  /* 0x00000054ff00723e */ /* 0x000fe200030006ff */
[--C-:B------:R-:W-:Y:S02]  /*6c30*/  HADD2.F32 R60, -RZ, R2.reuse.H0_H0 ;  /* 0x20000002ff3c7230 */ /* 0x100fe40000004100 */
[----:B------:R-:W-:Y:S01]  /*6c40*/  HADD2.F32 R61, -RZ, R2.H1_H1 ;  /* 0x30000002ff3d7230 */ /* 0x000fe20000004100 */
[----:B------:R-:W-:Y:S01]  /*6c50*/  F2FP.F16.E4M3.UNPACK_B R2, R83.H1 ;  /* 0x00000053ff02723e */ /* 0x000fe200030006ff */
[----:B------:R-:W-:Y:S01]  /*6c60*/  HADD2.F32 R51, -RZ, R3.H1_H1 ;  /* 0x30000003ff337230 */ /* 0x000fe20000004100 */
[----:B------:R-:W-:Y:S01]  /*6c70*/  F2FP.F16.E4M3.UNPACK_B R3, R82 ;  /* 0x00000052ff03723e */ /* 0x000fe200020006ff */
[--C-:B------:R-:W-:Y:S02]  /*6c80*/  HADD2.F32 R68, -RZ, R0.reuse.H0_H0 ;  /* 0x20000000ff447230 */ /* 0x100fe40000004100 */
[----:B------:R-:W-:Y:S01]  /*6c90*/  HADD2.F32 R69, -RZ, R0.H1_H1 ;  /* 0x30000000ff457230 */ /* 0x000fe20000004100 */
[-C--:B------:R-:W-:Y:S01]  /*6ca0*/  F2FP.F16.E4M3.UNPACK_B R0, R85.reuse.H1 ;  /* 0x00000055ff00723e */ /* 0x080fe200030006ff */
[--C-:B------:R-:W-:Y:S02]  /*6cb0*/  HADD2.F32 R64, -RZ, R2.reuse.H0_H0 ;  /* 0x20000002ff407230 */ /* 0x100fe40000004100 */
[----:B------:R-:W-:Y:S01]  /*6cc0*/  HADD2.F32 R65, -RZ, R2.H1_H1 ;  /* 0x30000002ff417230 */ /* 0x000fe20000004100 */
[----:B------:R-:W-:Y:S01]  /*6cd0*/  F2FP.F16.E4M3.UNPACK_B R2, R85 ;  /* 0x00000055ff02723e */ /* 0x000fe200020006ff */
[--C-:B------:R-:W-:Y:S02]  /*6ce0*/  HADD2.F32 R58, -RZ, R3.reuse.H0_H0 ;  /* 0x20000003ff3a7230 */ /* 0x100fe40000004100 */
[C---:B-1----:R-:W-:Y:S01]  /*6cf0*/  FMUL R7, R47.reuse, R7 ;  /* 0x000000072f077220 */ /* 0x042fe20000400000 */
[----:B------:R-:W-:Y:S01]  /*6d00*/  HADD2.F32 R59, -RZ, R3.H1_H1 ;  /* 0x30000003ff3b7230 */ /* 0x000fe20000004100 */
[----:B------:R-:W-:Y:S01]  /*6d10*/  F2FP.F16.E4M3.UNPACK_B R3, R84 ;  /* 0x00000054ff03723e */ /* 0x000fe200020006ff */
[--C-:B------:R-:W-:Y:S02]  /*6d20*/  HADD2.F32 R72, -RZ, R0.reuse.H0_H0 ;  /* 0x20000000ff487230 */ /* 0x100fe40000004100 */
[C---:B------:R-:W-:Y:S01]  /*6d30*/  FMUL R11, R47.reuse, R11 ;  /* 0x0000000b2f0b7220 */ /* 0x040fe20000400000 */
[----:B------:R-:W-:Y:S01]  /*6d40*/  HADD2.F32 R73, -RZ, R0.H1_H1 ;  /* 0x30000000ff497230 */ /* 0x000fe20000004100 */
[----:B------:R-:W-:Y:S01]  /*6d50*/  F2FP.F16.E4M3.UNPACK_B R0, R87 ;  /* 0x00000057ff00723e */ /* 0x000fe200020006ff */
[--C-:B------:R-:W-:Y:S02]  /*6d60*/  HADD2.F32 R70, -RZ, R2.reuse.H0_H0 ;  /* 0x20000002ff467230 */ /* 0x100fe40000004100 */
[C---:B------:R-:W-:Y:S01]  /*6d70*/  FMUL R15, R47.reuse, R15 ;  /* 0x0000000f2f0f7220 */ /* 0x040fe20000400000 */
[----:B------:R-:W-:Y:S01]  /*6d80*/  HADD2.F32 R71, -RZ, R2.H1_H1 ;  /* 0x30000002ff477230 */ /* 0x000fe20000004100 */
[-C--:B------:R-:W-:Y:S01]  /*6d90*/  F2FP.F16.E4M3.UNPACK_B R2, R86.reuse.H1 ;  /* 0x00000056ff02723e */ /* 0x080fe200030006ff */
[--C-:B------:R-:W-:Y:S02]  /*6da0*/  HADD2.F32 R66, -RZ, R3.reuse.H0_H0 ;  /* 0x20000003ff427230 */ /* 0x100fe40000004100 */
[----:B------:R-:W-:Y:S01]  /*6db0*/  HADD2.F32 R67, -RZ, R3.H1_H1 ;  /* 0x30000003ff437230 */ /* 0x000fe20000004100 */
[----:B------:R-:W-:Y:S01]  /*6dc0*/  F2FP.F16.E4M3.UNPACK_B R3, R86 ;  /* 0x00000056ff03723e */ /* 0x000fe200020006ff */
[--C-:B------:R-:W-:Y:S02]  /*6dd0*/  HADD2.F32 R78, -RZ, R0.reuse.H0_H0 ;  /* 0x20000000ff4e7230 */ /* 0x100fe40000004100 */
[----:B------:R-:W-:Y:S02]  /*6de0*/  HADD2.F32 R79, -RZ, R0.H1_H1 ;  /* 0x30000000ff4f7230 */ /* 0x000fe40000004100 */
[C---:B------:R-:W-:Y:S01]  /*6df0*/  FMUL R0, R47.reuse, R4 ;  /* 0x000000042f007220 */ /* 0x040fe20000400000 */
[--C-:B------:R-:W-:Y:S02]  /*6e00*/  HADD2.F32 R76, -RZ, R2.reuse.H0_H0 ;  /* 0x20000002ff4c7230 */ /* 0x100fe40000004100 */
[----:B------:R-:W-:Y:S01]  /*6e10*/  FMUL R4, R47, R8 ;  /* 0x000000082f047220 */ /* 0x000fe20000400000 */
[----:B------:R-:W-:Y:S02]  /*6e20*/  HADD2.F32 R77, -RZ, R2.H1_H1 ;  /* 0x30000002ff4d7230 */ /* 0x000fe40000004100 */
[----:B------:R-:W-:Y:S01]  /*6e30*/  FFMA R0, R49, R50, R0 ;  /* 0x0000003231007223 */ /* 0x000fe20000000000 */
[--C-:B------:R-:W-:Y:S02]  /*6e40*/  HADD2.F32 R74, -RZ, R3.reuse.H0_H0 ;  /* 0x20000003ff4a7230 */ /* 0x100fe40000004100 */
[C---:B------:R-:W-:Y:S01]  /*6e50*/  FMUL R2, R47.reuse, R5 ;  /* 0x000000052f027220 */ /* 0x040fe20000400000 */
[----:B------:R-:W-:Y:S02]  /*6e60*/  HADD2.F32 R75, -RZ, R3.H1_H1 ;  /* 0x30000003ff4b7230 */ /* 0x000fe40000004100 */
[C---:B------:R-:W-:Y:S01]  /*6e70*/  FMUL R5, R47.reuse, R9 ;  /* 0x000000092f057220 */ /* 0x040fe20000400000 */
[----:B------:R-:W-:Y:S01]  /*6e80*/  FMUL R8, R47, R12 ;  /* 0x0000000c2f087220 */ /* 0x000fe20000400000 */
[----:B------:R-:W-:Y:S01]  /*6e90*/  FFMA R2, R49, R51, R2 ;  /* 0x0000003331027223 */ /* 0x000fe20000000002 */
[C---:B------:R-:W-:Y:S01]  /*6ea0*/  FMUL R9, R47.reuse, R13 ;  /* 0x0000000d2f097220 */ /* 0x040fe20000400000 */
[C---:B------:R-:W-:Y:S01]  /*6eb0*/  FMUL R12, R47.reuse, R21 ;  /* 0x000000152f0c7220 */ /* 0x040fe20000400000 */
[C---:B------:R-:W-:Y:S01]  /*6ec0*/  FMUL R21, R47.reuse, R30 ;  /* 0x0000001e2f157220 */ /* 0x040fe20000400000 */
[C---:B------:R-:W-:Y:S01]  /*6ed0*/  FMUL R13, R47.reuse, R22 ;  /* 0x000000162f0d7220 */ /* 0x040fe20000400000 */
[C---:B------:R-:W-:Y:S01]  /*6ee0*/  FMUL R22, R47.reuse, R31 ;  /* 0x0000001f2f167220 */ /* 0x040fe20000400000 */
        /* <DEDUP_REMOVED lines=8> */
[C---:B------:R-:W-:Y:S01]  /*6f70*/  FFMA R6, R49.reuse, R56, R6 ;  /* 0x0000003831067223 */ /* 0x040fe20000000006 */
[C---:B------:R-:W-:Y:S01]  /*6f80*/  FFMA R11, R49.reuse, R57, R11 ;  /* 0x00000039310b7223 */ /* 0x040fe2000000000b */
[C---:B------:R-:W-:Y:S01]  /*6f90*/  FFMA R8, R49.reuse, R58, R8 ;  /* 0x0000003a31087223 */ /* 0x040fe20000000008 */
[----:B------:R-:W-:Y:S01]  /*6fa0*/  FFMA R9, R49, R59, R9 ;  /* 0x0000003b31097223 */ /* 0x000fe20000000009 */
[----:B------:R-:W-:Y:S01]  /*6fb0*/  F2FP.SATFINITE.E4M3.F32.PACK_AB_MERGE_C R52, R7, R3, RZ ;  /* 0x000000030734723e */ /* 0x000fe200048070ff */
[----:B------:R-:W-:Y:S01]  /*6fc0*/  FFMA R10, R49, R60, R10 ;  /* 0x0000003c310a7223 */ /* 0x000fe2000000000a */
[----:B------:R-:W-:Y:S01]  /*6fd0*/  F2FP.SATFINITE.E4M3.F32.PACK_AB_MERGE_C R53, R11, R6, RZ ;  /* 0x000000060b35723e */ /* 0x000fe200048070ff */
[----:B------:R-:W-:Y:S01]  /*6fe0*/  FFMA R15, R49, R61, R15 ;  /* 0x0000003d310f7223 */ /* 0x000fe2000000000f */
[C---:B------:R-:W-:Y:S01]  /*6ff0*/  FMUL R3, R47.reuse, R16 ;  /* 0x000000102f037220 */ /* 0x040fe20000400000 */
[C---:B------:R-:W-:Y:S01]  /*7000*/  FMUL R6, R47.reuse, R17 ;  /* 0x000000112f067220 */ /* 0x040fe20000400000 */
[----:B------:R-:W-:Y:S01]  /*7010*/  F2FP.F16.E4M3.UNPACK_B R51, R87.H1 ;  /* 0x00000057ff33723e */ /* 0x000fe200030006ff */
[----:B------:R-:W-:Y:S01]  /*7020*/  FMUL R11, R47, R20 ;  /* 0x000000142f0b7220 */ /* 0x000fe20000400000 */
[----:B------:R-:W-:Y:S01]  /*7030*/  F2FP.SATFINITE.E4M3.F32.PACK_AB_MERGE_C R54, R15, R10, RZ ;  /* 0x0000000a0f36723e */ /* 0x000fe200048070ff */
[C---:B------:R-:W-:Y:S01]  /*7040*/  FFMA R3, R49.reuse, R62, R3 ;  /* 0x0000003e31037223 */ /* 0x040fe20000000003 */
[----:B------:R-:W-:Y:S01]  /*7050*/  FFMA R6, R49, R63, R6 ;  /* 0x0000003f31067223 */ /* 0x000fe20000000006 */
[----:B------:R-:W-:Y:S01]  /*7060*/  FMUL R20, R47, R29 ;  /* 0x0000001d2f147220 */ /* 0x000fe20000400000 */
[----:B------:R-:W-:Y:S01]  /*7070*/  F2FP.SATFINITE.E4M3.F32.PACK_AB_MERGE_C R29, R5, R4, R53 ;  /* 0x00000004051d723e */ /* 0x000fe20004807035 */
[----:B------:R-:W-:Y:S01]  /*7080*/  FMUL R10, R47, R19 ;  /* 0x000000132f0a7220 */ /* 0x000fe20000400000 */
[----:B------:R-:W-:Y:S01]  /*7090*/  F2FP.SATFINITE.E4M3.F32.PACK_AB_MERGE_C R30, R9, R8, R54 ;  /* 0x00000008091e723e */ /* 0x000fe20004807036 */
        /* <DEDUP_REMOVED lines=10> */
[----:B------:R-:W-:Y:S01]  /*7140*/  FFMA R14, R49, R69, R14 ;  /* 0x00000045310e7223 */ /* 0x000fe2000000000e */
[----:B------:R-:W-:Y:S01]  /*7150*/  FMUL R18, R47, R27 ;  /* 0x0000001b2f127220 */ /* 0x000fe20000400000 */
[C---:B------:R-:W-:Y:S01]  /*7160*/  FFMA R15, R49.reuse, R70, R15 ;  /* 0x00000046310f7223 */ /* 0x040fe2000000000f */
[C---:B------:R-:W-:Y:S01]  /*7170*/  FFMA R16, R49.reuse, R71, R16 ;  /* 0x0000004731107223 */ /* 0x040fe20000000010 */
[C---:B------:R-:W-:Y:S01]  /*7180*/  FFMA R17, R49.reuse, R72, R17 ;  /* 0x0000004831117223 */ /* 0x040fe20000000011 */
[C---:B------:R-:W-:Y:S01]  /*7190*/  FFMA R18, R49.reuse, R73, R18 ;  /* 0x0000004931127223 */ /* 0x040fe20000000012 */
[----:B------:R-:W-:Y:S01]  /*71a0*/  FFMA R19, R49, R74, R19 ;  /* 0x0000004a31137223 */ /* 0x000fe20000000013 */
[----:B------:R-:W-:Y:S01]  /*71b0*/  FMUL R23, R47, R32 ;  /* 0x000000202f177220 */ /* 0x000fe20000400000 */
[----:B------:R-:W-:Y:S01]  /*71c0*/  FFMA R20, R49, R75, R20 ;  /* 0x0000004b31147223 */ /* 0x000fe20000000014 */
[----:B------:R-:W-:Y:S01]  /*71d0*/  FMUL R24, R47, R33 ;  /* 0x000000212f187220 */ /* 0x000fe20000400000 */
[--C-:B------:R-:W-:Y:S02]  /*71e0*/  HADD2.F32 R50, -RZ, R51.reuse.H0_H0 ;  /* 0x20000033ff327230 */ /* 0x100fe40000004100 */
[----:B------:R-:W-:Y:S01]  /*71f0*/  FFMA R21, R49, R76, R21 ;  /* 0x0000004c31157223 */ /* 0x000fe20000000015 */
[----:B------:R-:W-:Y:S02]  /*7200*/  HADD2.F32 R51, -RZ, R51.H1_H1 ;  /* 0x30000033ff337230 */ /* 0x000fe40000004100 */
[----:B------:R-:W-:Y:S01]  /*7210*/  FMUL R25, R47, R34 ;  /* 0x000000222f197220 */ /* 0x000fe20000400000 */
[----:B------:R-:W-:Y:S01]  /*7220*/  FFMA R22, R49, R77, R22 ;  /* 0x0000004d31167223 */ /* 0x000fe20000000016 */
[----:B------:R-:W-:Y:S01]  /*7230*/  FMUL R26, R47, R35 ;  /* 0x000000232f1a7220 */ /* 0x000fe20000400000 */
[----:B------:R-:W-:Y:S01]  /*7240*/  F2FP.SATFINITE.E4M3.F32.PACK_AB_MERGE_C R7, R10, R7, RZ ;  /* 0x000000070a07723e */ /* 0x000fe200048070ff */
[C---:B------:R-:W-:Y:S01]  /*7250*/  FFMA R23, R49.reuse, R78, R23 ;  /* 0x0000004e31177223 */ /* 0x040fe20000000017 */
[C---:B------:R-:W-:Y:S01]  /*7260*/  FFMA R24, R49.reuse, R79, R24 ;  /* 0x0000004f31187223 */ /* 0x040fe20000000018 */
[C---:B------:R-:W-:Y:S01]  /*7270*/  FFMA R25, R49.reuse, R50, R25 ;  /* 0x0000003231197223 */ /* 0x040fe20000000019 */
[----:B------:R-:W-:Y:S01]  /*7280*/  FFMA R26, R49, R51, R26 ;  /* 0x00000033311a7223 */ /* 0x000fe2000000001a */
[----:B------:R-:W-:Y:S02]  /*7290*/  F2FP.SATFINITE.E4M3.F32.PACK_AB_MERGE_C R28, R2, R0, R52 ;  /* 0x00000000021c723e */ /* 0x000fe40004807034 */
[----:B------:R-:W-:Y:S02]  /*72a0*/  F2FP.SATFINITE.E4M3.F32.PACK_AB_MERGE_C R31, R6, R3, R7 ;  /* 0x00000003061f723e */ /* 0x000fe40004807007 */
[----:B------:R-:W-:Y:S02]  /*72b0*/  F2FP.SATFINITE.E4M3.F32.PACK_AB_MERGE_C R13, R14, R13, RZ ;  /* 0x0000000d0e0d723e */ /* 0x000fe400048070ff */
[----:B------:R-:W-:Y:S01]  /*72c0*/  F2FP.SATFINITE.E4M3.F32.PACK_AB_MERGE_C R17, R18, R17, RZ ;  /* 0x000000111211723e */ /* 0x000fe200048070ff */
[----:B------:R1:W-:Y:S01]  /*72d0*/  STS.128 [R100+UR49+0x5200], R28 ;  /* 0x0052001c64007988 */ /* 0x0003e20008000c31 */
[----:B------:R-:W-:Y:S02]  /*72e0*/  F2FP.SATFINITE.E4M3.F32.PACK_AB_MERGE_C R14, R22, R21, RZ ;  /* 0x00000015160e723e */ /* 0x000fe400048070ff */
[----:B------:R-:W-:Y:S02]  /*72f0*/  F2FP.SATFINITE.E4M3.F32.PACK_AB_MERGE_C R25, R26, R25, RZ ;  /* 0x000000191a19723e */ /* 0x000fe400048070ff */
[----:B------:R-:W-:Y:S02]  /*7300*/  F2FP.SATFINITE.E4M3.F32.PACK_AB_MERGE_C R12, R12, R11, R13 ;  /* 0x0000000b0c0c723e */ /* 0x000fe4000480700d */
[----:B------:R-:W-:Y:S02]  /*7310*/  F2FP.SATFINITE.E4M3.F32.PACK_AB_MERGE_C R13, R16, R15, R17 ;  /* 0x0000000f100d723e */ /* 0x000fe40004807011 */
        /* <DEDUP_REMOVED lines=13> */
[----:B------:R-:W-:Y:S02]  /*73f0*/  UIADD3 UR8, UP0, UPT, UR52, 0x680, URZ ;  /* 0x0000068034087890 */ /* 0x000fe4000ff1e0ff */
[----:B------:R-:W-:Y:S02]  /*7400*/  UIADD3 UR5, UPT, UPT, UR41, 0x40, URZ ;  /* 0x0000004029057890 */ /* 0x000fe4000fffe0ff */
[----:B------:R-:W-:Y:S02]  /*7410*/  UIADD3 UR4, UPT, UPT, UR49, 0x5200, URZ ;  /* 0x0000520031047890 */ /* 0x000fe4000fffe0ff */
[----:B------:R-:W-:Y:S01]  /*7420*/  UIADD3.X UR9, UPT, UPT, URZ, UR53, URZ, UP0, !UPT ;  /* 0x00000035ff097290 */ /* 0x000fe200087fe4ff */
[----:B------:R-:W-:Y:S01]  /*7430*/  UMOV UR6, UR42 ;  /* 0x0000002a00067c82 */ /* 0x000fe20008000000 */
[----:B------:R-:W-:Y:S07]  /*7440*/  UMOV UR7, UR36 ;  /* 0x0000002400077c82 */ /* 0x000fee0008000000 */
[----:B------:R2:W-:Y:S01]  /*7450*/  UTMASTG.3D [UR4], [UR8] ;  /* 0x00000004080073b5 */ /* 0x0005e20008010000 */
[----:B------:R0:W-:Y:S01]  /*7460*/  UTMACMDFLUSH ;  /* 0x00000000000079b7 */ /* 0x0001e20000000000 */
[----:B--2---:R-:W-:Y:S04]  /*7470*/  DEPBAR.LE SB0, 0x1 ;  /* 0x000080400000791a */ /* 0x004fe80000000000 */
.L_x_108:
[----:B------:R-:W-:Y:S05]  /*7480*/  BSYNC.RECONVERGENT B0 ;  /* 0x0000000000007941 */ /* 0x000fea0003800200 */
.L_x_107:
        /* <DEDUP_REMOVED lines=15> */
.L_x_112:
[----:B------:R-:W-:Y:S05]  /*7580*/  BSYNC B0 ;  /* 0x0000000000007941 */ /* 0x000fea0003800000 */
.L_x_111:
[----:B------:R-:W-:Y:S01]  /*7590*/  ISETP.NE.AND P0, PT, R116, RZ, PT ;  /* 0x000000ff7400720c */ /* 0x000fe20003f05270 */
[----:B------:R-:W-:Y:S11]  /*75a0*/  VIADD R105, R105, 0x1 ;  /* 0x0000000169697836 */ /* 0x000ff60000000000 */
[----:B------:R-:W-:Y:S01]  /*75b0*/  @!UPT UIADD3 URZ, UPT, UPT, URZ, URZ, URZ ;  /* 0x000000fffffff290 */ /* 0x000fe2000fffe0ff */
[----:B------:R3:W4:Y:S04]  /*75c0*/  @P0 LDS.128 R84, [R2+0x210] ;  /* 0x0002100002540984 */ /* 0x0007280000000c00 */
[----:B------:R1:W1:Y:S01]  /*75d0*/  @P0 LDS.128 R80, [R3+UR49+0x200] ;  /* 0x0002003103500984 */ /* 0x0002620008000c00 */
        /* <DEDUP_REMOVED lines=14> */
.L_x_110:
[----:B------:R-:W-:Y:S05]  /*76c0*/  BSYNC B1 ;  /* 0x0000000000017941 */ /* 0x000fea0003800000 */
.L_x_109:
[----:B------:R-:W-:Y:S05]  /*76d0*/  VIADD R0, R48, 0x80 ;  /* 0x0000008030007836 */ /* 0x000fea0000000000 */
[----:B------:R-:W-:Y:S04]  /*76e0*/  SHF.R.U32.HI R0, RZ, 0x15, R0 ;  /* 0x00000015ff007819 */ /* 0x000fe80000011600 */
[----:B------:R-:W-:Y:S11]  /*76f0*/  LOP3.LUT P0, RZ, R0, 0x3, R101, 0x48, !PT ;  /* 0x0000000300ff7812 */ /* 0x000ff60007804865 */
[----:B------:R-:W-:Y:S02]  /*7700*/  @!UPT UIADD3 URZ, UPT, UPT, URZ, URZ, URZ ;  /* 0x000000fffffff290 */ /* 0x000fe4000fffe0ff */
[----:B------:R-:W-:Y:S05]  /*7710*/  @!P0 BRA `(.L_x_114) ;  /* 0x0000000000408947 */ /* 0x000fea0003800000 */
[----:B------:R-:W2:Y:S01]  /*7720*/  LDCU.64 UR8, c[0x4][0x78] ;  /* 0x01000f00ff0877ac */ /* 0x000ea20008000a00 */
[----:B------:R-:W-:Y:S01]  /*7730*/  MOV R3, 0x0 ;  /* 0x0000000000037802 */ /* 0x000fe20000000f00 */
[----:B-1----:R-:W-:Y:S02]  /*7740*/  HFMA2 R12, -RZ, RZ, 0, 5.9604644775390625e-08 ;  /* 0x00000001ff0c7431 */ /* 0x002fe400000001ff */
[----:B------:R-:W-:Y:S02]  /*7750*/  IMAD.MOV.U32 R8, RZ, RZ, 0x192 ;  /* 0x00000192ff087424 */ /* 0x000fe400078e00ff */
[----:B------:R-:W-:Y:S01]  /*7760*/  IMAD.MOV.U32 R13, RZ, RZ, RZ ;  /* 0x000000ffff0d7224 */ /* 0x000fe200078e00ff */
[----:B------:R-:W1:Y:S01]  /*7770*/  LDCU.64 UR6, c[0x4][0x80] ;  /* 0x01001000ff0677ac */ /* 0x000e620008000a00 */
[----:B------:R-:W3:Y:S01]  /*7780*/  LDC.64 R2, c[0x4][R3] ;  /* 0x0100000003027b82 */ /* 0x000ee20000000a00 */
[----:B------:R-:W4:Y:S01]  /*7790*/  LDCU.64 UR4, c[0x4][0x18] ;  /* 0x01000300ff0477ac */ /* 0x000f220008000a00 */
[----:B--2---:R-:W-:Y:S01]  /*77a0*/  MOV R5, UR9 ;  /* 0x0000000900057c02 */ /* 0x004fe20008000f00 */
[----:B------:R-:W-:Y:S01]  /*77b0*/  IMAD.U32 R4, RZ, RZ, UR8 ;  /* 0x00000008ff047e24 */ /* 0x000fe2000f8e00ff */
[----:B-1----:R-:W-:Y:S01]  /*77c0*/  MOV R7, UR7 ;  /* 0x0000000700077c02 */ /* 0x002fe20008000f00 */
[----:B------:R-:W-:Y:S01]  /*77d0*/  IMAD.U32 R6, RZ, RZ, UR6 ;  /* 0x00000006ff067e24 */ /* 0x000fe2000f8e00ff */
[----:B----4-:R-:W-:Y:S01]  /*77e0*/  MOV R11, UR5 ;  /* 0x00000005000b7c02 */ /* 0x010fe20008000f00 */
[----:B------:R-:W-:Y:S02]  /*77f0*/  IMAD.U32 R10, RZ, RZ, UR4 ;  /* 0x00000004ff0a7e24 */ /* 0x000fe4000f8e00ff */
[----:B------:R-:W-:Y:S07]  /*7800*/  LEPC R20, `(.L_x_114) ;  /* 0x000000001014794e */ /* 0x000fee0000000000 */
[----:B---3--:R-:W-:Y:S05]  /*7810*/  CALL.ABS.NOINC R2 ;  /* 0x0000000002007343 */ /* 0x008fea0003c00000 */
.L_x_114:
        /* <DEDUP_REMOVED lines=148> */
[----:B------:R-:W-:Y:S02]  /*8160*/  UIADD3 UR8, UP0, UPT, UR52, 0x680, URZ ;  /* 0x0000068034087890 */ /* 0x000fe4000ff1e0ff */
[----:B------:R-:W-:Y:S02]  /*8170*/  UIADD3 UR5, UPT, UPT, UR41, 0x80, URZ ;  /* 0x0000008029057890 */ /* 0x000fe4000fffe0ff */
[----:B------:R-:W-:Y:S01]  /*8180*/  MOV R109, UR10 ;  /* 0x0000000a006d7c02 */ /* 0x000fe20008000f00 */
[----:B------:R-:W-:Y:S01]  /*8190*/  UIADD3.X UR9, UPT, UPT, URZ, UR53, URZ, UP0, !UPT ;  /* 0x00000035ff097290 */ /* 0x000fe200087fe4ff */
[----:B------:R-:W-:Y:S02]  /*81a0*/  UMOV UR6, UR42 ;  /* 0x0000002a00067c82 */ /* 0x000fe40008000000 */
[----:B------:R-:W-:Y:S01]  /*81b0*/  R2UR UR4, R109 ;  /* 0x000000006d0472ca */ /* 0x000fe200000e0000 */
[----:B------:R-:W-:Y:S11]  /*81c0*/  UMOV UR7, UR36 ;  /* 0x0000002400077c82 */ /* 0x000ff60008000000 */
[----:B------:R-:W-:Y:S01]  /*81d0*/  @!UPT UIADD3 URZ, UPT, UPT, URZ, URZ, URZ ;  /* 0x000000fffffff290 */ /* 0x000fe2000fffe0ff */
[----:B------:R2:W-:Y:S01]  /*81e0*/  UTMASTG.3D [UR4], [UR8] ;  /* 0x00000004080073b5 */ /* 0x0005e20008010000 */
[----:B------:R0:W-:Y:S01]  /*81f0*/  UTMACMDFLUSH ;  /* 0x00000000000079b7 */ /* 0x0001e20000000000 */
[----:B--2---:R-:W-:Y:S04]  /*8200*/  DEPBAR.LE SB0, 0x1 ;  /* 0x000080400000791a */ /* 0x004fe80000000000 */
.L_x_116:
[----:B------:R-:W-:Y:S05]  /*8210*/  BSYNC.RECONVERGENT B0 ;  /* 0x0000000000007941 */ /* 0x000fea0003800200 */
.L_x_115:
        /* <DEDUP_REMOVED lines=15> */
.L_x_120:
[----:B------:R-:W-:Y:S05]  /*8310*/  BSYNC B0 ;  /* 0x0000000000007941 */ /* 0x000fea0003800000 */
.L_x_119:
        /* <DEDUP_REMOVED lines=19> */
.L_x_118:
[----:B------:R-:W-:Y:S05]  /*8450*/  BSYNC B1 ;  /* 0x0000000000017941 */ /* 0x000fea0003800000 */
.L_x_117:
        /* <DEDUP_REMOVED lines=21> */
.L_x_122:
[----:B------:R-:W-:Y:S01]  /*85b0*/  ISETP.NE.AND P0, PT, R110, RZ, PT ;  /* 0x000000ff6e00720c */ /* 0x000fe20003f05270 */
[----:B------:R-:W-:Y:S05]  /*85c0*/  WARPSYNC.ALL ;  /* 0x0000000000007948 */ /* 0x000fea0003800000 */
[----:B------:R-:W-:Y:S01]  /*85d0*/  R2UR UR4, R48 ;  /* 0x00000000300472ca */ /* 0x000fe200000e0000 */
[----:B------:R-:W-:Y:S01]  /*85e0*/  BSSY.RECONVERGENT B0, `(.L_x_123) ;  /* 0x000009c000007945 */ /* 0x000fe20003800200 */
[-C--:B------:R-:W-:Y:S02]  /*85f0*/  F2FP.F16.E4M3.UNPACK_B R2, R80.reuse ;  /* 0x00000050ff02723e */ /* 0x080fe400020006ff */
[----:B------:R-:W-:Y:S02]  /*8600*/  F2FP.F16.E4M3.UNPACK_B R80, R80.H1 ;  /* 0x00000050ff50723e */ /* 0x000fe400030006ff */
[-C--:B------:R-:W-:Y:S01]  /*8610*/  F2FP.F16.E4M3.UNPACK_B R51, R81.reuse ;  /* 0x00000051ff33723e */ /* 0x080fe200020006ff */
[--C-:B------:R-:W-:Y:S01]  /*8620*/  HADD2.F32 R0, -RZ, R2.reuse.H0_H0 ;  /* 0x20000002ff007230 */ /* 0x100fe20000004100 */
[----:B------:R-:W-:Y:S01]  /*8630*/  F2FP.F16.E4M3.UNPACK_B R81, R81.H1 ;  /* 0x00000051ff51723e */ /* 0x000fe200030006ff */
[----:B------:R-:W-:Y:S01]  /*8640*/  HADD2.F32 R2, -RZ, R2.H1_H1 ;  /* 0x30000002ff027230 */ /* 0x000fe20000004100 */
[-C--:B------:R-:W-:Y:S01]  /*8650*/  F2FP.F16.E4M3.UNPACK_B R55, R82.reuse ;  /* 0x00000052ff37723e */ /* 0x080fe200020006ff */
[--C-:B------:R-:W-:Y:S01]  /*8660*/  HADD2.F32 R3, -RZ, R80.reuse.H0_H0 ;  /* 0x20000050ff037230 */ /* 0x100fe20000004100 */
[----:B------:R-:W-:Y:S01]  /*8670*/  F2FP.F16.E4M3.UNPACK_B R82, R82.H1 ;  /* 0x00000052ff52723e */ /* 0x000fe200030006ff */
[----:B-1----:R-:W-:Y:S01]  /*8680*/  LDTM.16dp32bit_t0_t15.x32 R4, tmem[UR4+0xc0] ;  /* 0x0000c004000479ee */ /* 0x002fe20008a80000 */
[----:B------:R-:W1:Y:S01]  /*8690*/  LDTM.16dp32bit_t16_t31.x32 R4, tmem[UR4+0xe0] ;  /* 0x0000e004000479ee */ /* 0x000e620008aa0000 */
[----:B------:R-:W-:Y:S01]  /*86a0*/  NOP ;  /* 0x0000000000007918 */ /* 0x000fe20000000000 */
[--C-:B------:R-:W-:Y:S01]  /*86b0*/  HADD2.F32 R50, -RZ, R51.reuse.H0_H0 ;  /* 0x20000033ff327230 */ /* 0x100fe20000004100 */
[----:B------:R-:W-:Y:S01]  /*86c0*/  R2UR UR5, R113 ;  /* 0x00000000710572ca */ /* 0x000fe200000e0000 */
[----:B------:R-:W-:Y:S01]  /*86d0*/  HADD2.F32 R51, -RZ, R51.H1_H1 ;  /* 0x30000033ff337230 */ /* 0x000fe20000004100 */
[----:B------:R-:W-:Y:S01]  /*86e0*/  F2FP.F16.E4M3.UNPACK_B R59, R83 ;  /* 0x00000053ff3b723e */ /* 0x000fe200020006ff */
[--C-:B------:R-:W-:Y:S01]  /*86f0*/  HADD2.F32 R54, -RZ, R55.reuse.H0_H0 ;  /* 0x20000037ff367230 */ /* 0x100fe20000004100 */
[----:B------:R-:W-:Y:S01]  /*8700*/  F2FP.F16.E4M3.UNPACK_B R63, R84 ;  /* 0x00000054ff3f723e */ /* 0x000fe200020006ff */
[----:B------:R-:W-:Y:S01]  /*8710*/  HADD2.F32 R55, -RZ, R55.H1_H1 ;  /* 0x30000037ff377230 */ /* 0x000fe20000004100 */
[----:B------:R-:W-:Y:S01]  /*8720*/  F2FP.F16.E4M3.UNPACK_B R67, R85 ;  /* 0x00000055ff43723e */ /* 0x000fe200020006ff */
[--C-:B------:R-:W-:Y:S01]  /*8730*/  HADD2.F32 R58, -RZ, R59.reuse.H0_H0 ;  /* 0x2000003bff3a7230 */ /* 0x100fe20000004100 */
[----:B------:R-:W-:Y:S01]  /*8740*/  F2FP.F16.E4M3.UNPACK_B R71, R86 ;  /* 0x00000056ff47723e */ /* 0x000fe200020006ff */
[----:B------:R-:W-:Y:S01]  /*8750*/  HADD2.F32 R59, -RZ, R59.H1_H1 ;  /* 0x3000003bff3b7230 */ /* 0x000fe20000004100 */
[----:B------:R-:W-:Y:S01]  /*8760*/  F2FP.F16.E4M3.UNPACK_B R74, R87 ;  /* 0x00000057ff4a723e */ /* 0x000fe200020006ff */
[--C-:B------:R-:W-:Y:S01]  /*8770*/  HADD2.F32 R62, -RZ, R63.reuse.H0_H0 ;  /* 0x2000003fff3e7230 */ /* 0x100fe20000004100 */
[----:B------:R-:W-:Y:S01]  /*8780*/  F2FP.F16.E4M3.UNPACK_B R83, R83.H1 ;  /* 0x00000053ff53723e */ /* 0x000fe200030006ff */
[----:B------:R-:W-:Y:S01]  /*8790*/  UIADD3 UR5, UPT, UPT, UR5, 0xe0, URZ ;  /* 0x000000e005057890 */ /* 0x000fe2000fffe0ff */
[----:B------:R-:W-:Y:S01]  /*87a0*/  HADD2.F32 R63, -RZ, R63.H1_H1 ;  /* 0x3000003fff3f7230 */ /* 0x000fe20000004100 */
[----:B------:R-:W-:Y:S01]  /*87b0*/  F2FP.F16.E4M3.UNPACK_B R84, R84.H1 ;  /* 0x00000054ff54723e */ /* 0x000fe200030006ff */
[--C-:B------:R-:W-:Y:S01]  /*87c0*/  HADD2.F32 R66, -RZ, R67.reuse.H0_H0 ;  /* 0x20000043ff427230 */ /* 0x100fe20000004100 */
[----:B------:R-:W-:Y:S01]  /*87d0*/  UPRMT UR5, UR37, 0x654, UR5 ;  /* 0x0000065425057896 */ /* 0x000fe20008000005 */
[----:B------:R-:W-:Y:S01]  /*87e0*/  HADD2.F32 R67, -RZ, R67.H1_H1 ;  /* 0x30000043ff437230 */ /* 0x000fe20000004100 */
[----:B------:R-:W-:Y:S01]  /*87f0*/  F2FP.F16.E4M3.UNPACK_B R85, R85.H1 ;  /* 0x00000055ff55723e */ /* 0x000fe200030006ff */
[--C-:B------:R-:W-:Y:S02]  /*8800*/  HADD2.F32 R70, -RZ, R71.reuse.H0_H0 ;  /* 0x20000047ff467230 */ /* 0x100fe40000004100 */
[C---:B-1----:R-:W-:Y:S01]  /*8810*/  FMUL R4, R47.reuse, R4 ;  /* 0x000000042f047220 */ /* 0x042fe20000400000 */
[C---:B------:R-:W-:Y:S01]  /*8820*/  FMUL R5, R47.reuse, R5 ;  /* 0x000000052f057220 */ /* 0x040fe20000400000 */
[C---:B------:R-:W-:Y:S01]  /*8830*/  FMUL R8, R47.reuse, R8 ;  /* 0x000000082f087220 */ /* 0x040fe20000400000 */
[----:B------:R-:W-:Y:S01]  /*8840*/  FMUL R9, R47, R9 ;  /* 0x000000092f097220 */ /* 0x000fe20000400000 */
[C---:B------:R-:W-:Y:S01]  /*8850*/  FFMA R4, R49.reuse, R0, R4 ;  /* 0x0000000031047223 */ /* 0x040fe20000000004 */
[----:B------:R-:W-:Y:S01]  /*8860*/  SYNCS.ARRIVE.TRANS64.RED.A1T0 RZ, [UR5], RZ ;  /* 0x000000ffffff79a7 */ /* 0x000fe20008100405 */
        /* <DEDUP_REMOVED lines=8> */
[----:B------:R-:W-:Y:S02]  /*88f0*/  HADD2.F32 R71, -RZ, R71.H1_H1 ;  /* 0x30000047ff477230 */ /* 0x000fe40000004100 */
[C---:B------:R-:W-:Y:S01]  /*8900*/  FMUL R25, R47.reuse, R30 ;  /* 0x0000001e2f197220 */ /* 0x040fe20000400000 */
[C---:B------:R-:W-:Y:S01]  /*8910*/  FMUL R30, R47.reuse, R35 ;  /* 0x000000232f1e7220 */ /* 0x040fe20000400000 */
[----:B------:R-:W-:Y:S02]  /*8920*/  HADD2.F32 R48, -RZ, R80.H1_H1 ;  /* 0x30000050ff307230 */ /* 0x000fe40000004100 */
[C---:B------:R-:W-:Y:S01]  /*8930*/  FMUL R6, R47.reuse, R6 ;  /* 0x000000062f067220 */ /* 0x040fe20000400000 */
[C---:B------:R-:W-:Y:S01]  /*8940*/  FMUL R7, R47.reuse, R7 ;  /* 0x000000072f077220 */ /* 0x040fe20000400000 */
[--C-:B------:R-:W-:Y:S02]  /*8950*/  HADD2.F32 R52, -RZ, R81.reuse.H0_H0 ;  /* 0x20000051ff347230 */ /* 0x100fe40000004100 */
[----:B------:R-:W-:Y:S01]  /*8960*/  FMUL R10, R47, R10 ;  /* 0x0000000a2f0a7220 */ /* 0x000fe20000400000 */
[C---:B------:R-:W-:Y:S01]  /*8970*/  FFMA R6, R49.reuse, R3, R6 ;  /* 0x0000000331067223 */ /* 0x040fe20000000006 */
[----:B------:R-:W-:Y:S02]  /*8980*/  HADD2.F32 R53, -RZ, R81.H1_H1 ;  /* 0x30000051ff357230 */ /* 0x000fe40000004100 */
[C---:B------:R-:W-:Y:S01]  /*8990*/  FFMA R7, R49.reuse, R48, R7 ;  /* 0x0000003031077223 */ /* 0x040fe20000000007 */
[C---:B------:R-:W-:Y:S01]  /*89a0*/  FFMA R8, R49.reuse, R50, R8 ;  /* 0x0000003231087223 */ /* 0x040fe20000000008 */
[C---:B------:R-:W-:Y:S01]  /*89b0*/  FFMA R9, R49.reuse, R51, R9 ;  /* 0x0000003331097223 */ /* 0x040fe20000000009 */
[----:B------:R-:W-:Y:S01]  /*89c0*/  FFMA R10, R49, R52, R10 ;  /* 0x00000034310a7223 */ /* 0x000fe2000000000a */
[--C-:B------:R-:W-:Y:S01]  /*89d0*/  HADD2.F32 R48, -RZ, R74.reuse.H0_H0 ;  /* 0x2000004aff307230 */ /* 0x100fe20000004100 */
[----:B------:R-:W-:Y:S01]  /*89e0*/  F2FP.SATFINITE.E4M3.F32.PACK_AB_MERGE_C R77, R7, R6, RZ ;  /* 0x00000006074d723e */ /* 0x000fe200048070ff */
[C---:B------:R-:W-:Y:S01]  /*89f0*/  FMUL R7, R47.reuse, R24 ;  /* 0x000000182f077220 */ /* 0x040fe20000400000 */
[C---:B------:R-:W-:Y:S01]  /*8a00*/  FMUL R24, R47.reuse, R29 ;  /* 0x0000001d2f187220 */ /* 0x040fe20000400000 */
[C---:B------:R-:W-:Y:S01]  /*8a10*/  FMUL R29, R47.reuse, R34 ;  /* 0x000000222f1d7220 */ /* 0x040fe20000400000 */
[----:B------:R-:W-:Y:S02]  /*8a20*/  HADD2.F32 R74, -RZ, R74.H1_H1 ;  /* 0x3000004aff4a7230 */ /* 0x000fe40000004100 */
[C---:B------:R-:W-:Y:S01]  /*8a30*/  FMUL R11, R47.reuse, R11 ;  /* 0x0000000b2f0b7220 */ /* 0x040fe20000400000 */
[--C-:B------:R-:W-:Y:S02]  /*8a40*/  HADD2.F32 R56, -RZ, R82.reuse.H0_H0 ;  /* 0x20000052ff387230 */ /* 0x100fe40000004100 */
[----:B------:R-:W-:Y:S01]  /*8a50*/  FMUL R14, R47, R14 ;  /* 0x0000000e2f0e7220 */ /* 0x000fe20000400000 */
[----:B------:R-:W-:Y:S02]  /*8a60*/  HADD2.F32 R57, -RZ, R82.H1_H1 ;  /* 0x30000052ff397230 */ /* 0x000fe40000004100 */
[C---:B------:R-:W-:Y:S01]  /*8a70*/  FFMA R11, R49.reuse, R53, R11 ;  /* 0x00000035310b7223 */ /* 0x040fe2000000000b */
[----:B------:R-:W-:Y:S01]  /*8a80*/  F2FP.F16.E4M3.UNPACK_B R86, R86.H1 ;  /* 0x00000056ff56723e */ /* 0x000fe200030006ff */
[C---:B------:R-:W-:Y:S01]  /*8a90*/  FFMA R12, R49.reuse, R54, R12 ;  /* 0x00000036310c7223 */ /* 0x040fe2000000000c */
[C---:B------:R-:W-:Y:S01]  /*8aa0*/  FFMA R13, R49.reuse, R55, R13 ;  /* 0x00000037310d7223 */ /* 0x040fe2000000000d */
[----:B------:R-:W-:Y:S01]  /*8ab0*/  F2FP.F16.E4M3.UNPACK_B R87, R87.H1 ;  /* 0x00000057ff57723e */ /* 0x000fe200030006ff */
[----:B------:R-:W-:Y:S01]  /*8ac0*/  FFMA R14, R49, R56, R14 ;  /* 0x00000038310e7223 */ /* 0x000fe2000000000e */
[----:B------:R-:W-:Y:S01]  /*8ad0*/  F2FP.SATFINITE.E4M3.F32.PACK_AB_MERGE_C R10, R11, R10, RZ ;  /* 0x0000000a0b0a723e */ /* 0x000fe200048070ff */
[C---:B------:R-:W-:Y:S01]  /*8ae0*/  FMUL R15, R47.reuse, R15 ;  /* 0x0000000f2f0f7220 */ /* 0x040fe20000400000 */
[--C-:B------:R-:W-:Y:S02]  /*8af0*/  HADD2.F32 R60, -RZ, R83.reuse.H0_H0 ;  /* 0x20000053ff3c7230 */ /* 0x100fe40000004100 */
[----:B------:R-:W-:Y:S01]  /*8b00*/  FMUL R18, R47, R18 ;  /* 0x000000122f127220 */ /* 0x000fe20000400000 */
[----:B------:R-:W-:Y:S02]  /*8b10*/  HADD2.F32 R61, -RZ, R83.H1_H1 ;  /* 0x30000053ff3d7230 */ /* 0x000fe40000004100 */
[----:B------:R-:W-:Y:S01]  /*8b20*/  FFMA R15, R49, R57, R15 ;  /* 0x00000039310f7223 */ /* 0x000fe2000000000f */
[----:B------:R-:W-:Y:S01]  /*8b30*/  IADD3 R45, PT, PT, R45, 0x1, RZ ;  /* 0x000000012d2d7810 */ /* 0x000fe20007ffe0ff */
[C---:B------:R-:W-:Y:S01]  /*8b40*/  FFMA R16, R49.reuse, R58, R16 ;  /* 0x0000003a31107223 */ /* 0x040fe20000000010 */
        /* <DEDUP_REMOVED lines=8> */
[C---:B------:R-:W-:Y:S01]  /*8bd0*/  FFMA R0, R49.reuse, R62, R0 ;  /* 0x0000003e31007223 */ /* 0x040fe20000000000 */
[C---:B------:R-:W-:Y:S01]  /*8be0*/  FFMA R2, R49.reuse, R63, R2 ;  /* 0x0000003f31027223 */ /* 0x040fe20000000002 */
[--C-:B------:R-:W-:Y:S02]  /*8bf0*/  HADD2.F32 R68, -RZ, R85.reuse.H0_H0 ;  /* 0x20000055ff447230 */ /* 0x100fe40000004100 */
[----:B------:R-:W-:Y:S01]  /*8c00*/  FFMA R3, R49, R64, R3 ;  /* 0x0000004031037223 */ /* 0x000fe20000000003 */
[----:B------:R-:W-:Y:S02]  /*8c10*/  HADD2.F32 R69, -RZ, R85.H1_H1 ;  /* 0x30000055ff457230 */ /* 0x000fe40000004100 */
[C---:B------:R-:W-:Y:S01]  /*8c20*/  FMUL R21, R47.reuse, R26 ;  /* 0x0000001a2f157220 */ /* 0x040fe20000400000 */
[----:B------:R-:W-:Y:S01]  /*8c30*/  FMUL R22, R47, R27 ;  /* 0x0000001b2f167220 */ /* 0x000fe20000400000 */
[C---:B------:R-:W-:Y:S01]  /*8c40*/  FFMA R6, R49.reuse, R65, R6 ;  /* 0x0000004131067223 */ /* 0x040fe20000000006 */
[----:B------:R-:W-:Y:S01]  /*8c50*/  FFMA R7, R49, R66, R7 ;  /* 0x0000004231077223 */ /* 0x000fe20000000007 */
[----:B------:R-:W-:Y:S01]  /*8c60*/  FMUL R23, R47, R28 ;  /* 0x0000001c2f177220 */ /* 0x000fe20000400000 */
[C---:B------:R-:W-:Y:S01]  /*8c70*/  FFMA R20, R49.reuse, R67, R20 ;  /* 0x0000004331147223 */ /* 0x040fe20000000014 */
[--C-:B------:R-:W-:Y:S02]  /*8c80*/  HADD2.F32 R72, -RZ, R86.reuse.H0_H0 ;  /* 0x20000056ff487230 */ /* 0x100fe40000004100 */
[C---:B------:R-:W-:Y:S01]  /*8c90*/  FFMA R21, R49.reuse, R68, R21 ;  /* 0x0000004431157223 */ /* 0x040fe20000000015 */
[----:B------:R-:W-:Y:S02]  /*8ca0*/  HADD2.F32 R73, -RZ, R86.H1_H1 ;  /* 0x30000056ff497230 */ /* 0x000fe40000004100 */
[----:B------:R-:W-:Y:S01]  /*8cb0*/  FFMA R22, R49, R69, R22 ;  /* 0x0000004531167223 */ /* 0x000fe20000000016 */
[C---:B------:R-:W-:Y:S01]  /*8cc0*/  FMUL R26, R47.reuse, R31 ;  /* 0x0000001f2f1a7220 */ /* 0x040fe20000400000 */
[----:B------:R-:W-:Y:S01]  /*8cd0*/  FMUL R27, R47, R32 ;  /* 0x000000202f1b7220 */ /* 0x000fe20000400000 */
[----:B------:R-:W-:Y:S01]  /*8ce0*/  FFMA R23, R49, R70, R23 ;  /* 0x0000004631177223 */ /* 0x000fe20000000017 */
[----:B------:R-:W-:Y:S01]  /*8cf0*/  FMUL R28, R47, R33 ;  /* 0x000000212f1c7220 */ /* 0x000fe20000400000 */
[C---:B------:R-:W-:Y:S01]  /*8d00*/  FFMA R24, R49.reuse, R71, R24 ;  /* 0x0000004731187223 */ /* 0x040fe20000000018 */
[--C-:B------:R-:W-:Y:S02]  /*8d10*/  HADD2.F32 R75, -RZ, R87.reuse.H0_H0 ;  /* 0x20000057ff4b7230 */ /* 0x100fe40000004100 */
[C---:B------:R-:W-:Y:S01]  /*8d20*/  FFMA R25, R49.reuse, R72, R25 ;  /* 0x0000004831197223 */ /* 0x040fe20000000019 */
[----:B------:R-:W-:Y:S02]  /*8d30*/  HADD2.F32 R76, -RZ, R87.H1_H1 ;  /* 0x30000057ff4c7230 */ /* 0x000fe40000004100 */
[----:B------:R-:W-:Y:S01]  /*8d40*/  FFMA R26, R49, R73, R26 ;  /* 0x00000049311a7223 */ /* 0x000fe2000000001a */
[----:B------:R-:W-:Y:S01]  /*8d50*/  F2FP.SATFINITE.E4M3.F32.PACK_AB_MERGE_C R14, R15, R14, RZ ;  /* 0x0000000e0f0e723e */ /* 0x000fe200048070ff */
[----:B------:R-:W-:Y:S01]  /*8d60*/  FFMA R27, R49, R48, R27 ;  /* 0x00000030311b7223 */ /* 0x000fe2000000001b */
[----:B------:R-:W-:Y:S01]  /*8d70*/  F2FP.SATFINITE.E4M3.F32.PACK_AB_MERGE_C R18, R19, R18, RZ ;  /* 0x000000121312723e */ /* 0x000fe200048070ff */
[C---:B------:R-:W-:Y:S01]  /*8d80*/  FFMA R28, R49.reuse, R74, R28 ;  /* 0x0000004a311c7223 */ /* 0x040fe2000000001c */
[C---:B------:R-:W-:Y:S01]  /*8d90*/  FFMA R29, R49.reuse, R75, R29 ;  /* 0x0000004b311d7223 */ /* 0x040fe2000000001d */
[----:B------:R-:W-:Y:S01]  /*8da0*/  FFMA R30, R49, R76, R30 ;  /* 0x0000004c311e7223 */ /* 0x000fe2000000001e */
[----:B------:R-:W-:Y:S02]  /*8db0*/  F2FP.SATFINITE.E4M3.F32.PACK_AB_MERGE_C R32, R5, R4, R77 ;  /* 0x000000040520723e */ /* 0x000fe4000480704d */
[----:B------:R-:W-:Y:S02]  /*8dc0*/  F2FP.SATFINITE.E4M3.F32.PACK_AB_MERGE_C R33, R9, R8, R10 ;  /* 0x000000080921723e */ /* 0x000fe4000480700a */
        /* <DEDUP_REMOVED lines=10> */
[----:B------:R-:W-:Y:S05]  /*8e70*/  F2FP.SATFINITE.E4M3.F32.PACK_AB_MERGE_C R7, R28, R27, R29 ;  /* 0x0000001b1c07723e */ /* 0x000fea000480701d */
        /* <DEDUP_REMOVED lines=18> */
.L_x_124:
[----:B------:R-:W-:Y:S05]  /*8fa0*/  BSYNC.RECONVERGENT B0 ;  /* 0x0000000000007941 */ /* 0x000fea0003800200 */
.L_x_123:
[----:B------:R-:W-:Y:S01]  /*8fb0*/  BAR.SYNC.DEFER_BLOCKING 0x1, 0x80 ;  /* 0x0042000000007b1d */ /* 0x000fe20000010000 */
[----:B------:R-:W-:Y:S01]  /*8fc0*/  ISETP.NE.AND P2, PT, R111, RZ, PT ;  /* 0x000000ff6f00720c */ /* 0x000fe20003f45270 */
[----:B------:R-:W-:Y:S01]  /*8fd0*/  IMAD.IADD R14, R43, 0x1, R94 ;  /* 0x000000012b0e7824 */ /* 0x000fe200078e025e */
[----:B------:R-:W-:Y:S01]  /*8fe0*/  ISETP.NE.AND P0, PT, R112, 0x2, PT ;  /* 0x000000027000780c */ /* 0x000fe20003f05270 */
[----:B------:R-:W-:Y:S01]  /*8ff0*/  IMAD.IADD R15, R44, 0x1, R95 ;  /* 0x000000012c0f7824 */ /* 0x000fe200078e025f */
[----:B------:R-:W-:Y:S02]  /*9000*/  ISETP.NE.AND P1, PT, R45, 0x4, PT ;  /* 0x000000042d00780c */ /* 0x000fe40003f25270 */
[----:B------:R-:W-:Y:S02]  /*9010*/  SEL R2, RZ, 0x1, P0 ;  /* 0x00000001ff027807 */ /* 0x000fe40000000000 */
[----:B------:R-:W-:Y:S02]  /*9020*/  SEL R0, RZ, 0x1, P1 ;  /* 0x00000001ff007807 */ /* 0x000fe40000800000 */
[----:B------:R-:W-:Y:S02]  /*9030*/  LOP3.LUT R106, R106, R2, RZ, 0x3c, !PT ;  /* 0x000000026a6a7212 */ /* 0x000fe400078e3cff */
[----:B------:R-:W-:Y:S02]  /*9040*/  LOP3.LUT R107, R107, R0, RZ, 0x3c, !PT ;  /* 0x000000006b6b7212 */ /* 0x000fe400078e3cff */
[----:B------:R-:W-:Y:S02]  /*9050*/  @P2 R2UR UR36, R103 ;  /* 0x00000000672422ca */ /* 0x000fe400000e0000 */
[----:B------:R-:W-:Y:S02]  /*9060*/  SEL R112, R112, RZ, P0 ;  /* 0x000000ff70707207 */ /* 0x000fe40000000000 */
[----:B------:R-:W-:Y:S01]  /*9070*/  SEL R45, R45, RZ, P1 ;  /* 0x000000ff2d2d7207 */ /* 0x000fe20000800000 */
[----:B------:R-:W-:Y:S10]  /*9080*/  @P2 BRA `(.L_x_125) ;  /* 0xffffffbc00382947 */ /* 0x000ff4000383ffff */
[----:B------:R-:W-:Y:S05]  /*9090*/  EXIT ;  /* 0x000000000000794d */ /* 0x000fea0003800000 */
.L_x_19:
[----:B--2---:R2:W1:Y:S02]  /*90a0*/  SYNCS.PHASECHK.TRANS64.TRYWAIT P0, [R2+URZ+0x110], R3 ;  /* 0x00011003020075a7 */ /* 0x00446400080011ff */
[----:B-1----:R-:W-:Y:S05]  /*90b0*/  @!P0 NANOSLEEP.SYNCS 0x989680 ;  /* 0x009896800000895d */ /* 0x002fea0003900000 */
[----:B------:R-:W1:Y:S02]  /*90c0*/  @!P0 SYNCS.PHASECHK.TRANS64 P0, [R2+URZ+0x110], R3 ;  /* 0x00011003020085a7 */ /* 0x000e6400080010ff */
[----:B-1----:R-:W-:Y:S05]  /*90d0*/  @!P0 BRA `(.L_x_19) ;  /* 0xfffffffc00f08947 */ /* 0x002fea000383ffff */
[----:B------:R-:W-:Y:S05]  /*90e0*/  BRA `(.L_x_126) ;  /* 0xffffff8400447947 */ /* 0x000fea000383ffff */
.L_x_22:
[----:B-1----:R-:W-:-:S07]  /*90f0*/  MOV R2, UR33 ;  /* 0x0000002100027c02 */ /* 0x002fce0008000f00 */
.L_x_127:
[----:B-1----:R1:W2:Y:S02]  /*9100*/  SYNCS.PHASECHK.TRANS64.TRYWAIT P0, [R2+URZ+0x28], R4 ;  /* 0x00002804020075a7 */ /* 0x0022a400080011ff */
[----:B--2---:R-:W-:Y:S05]  /*9110*/  @!P0 NANOSLEEP.SYNCS 0x989680 ;  /* 0x009896800000895d */ /* 0x004fea0003900000 */
[----:B------:R-:W2:Y:S02]  /*9120*/  @!P0 SYNCS.PHASECHK.TRANS64 P0, [R2+URZ+0x28], R4 ;  /* 0x00002804020085a7 */ /* 0x000ea400080010ff */
[----:B--2---:R-:W-:Y:S05]  /*9130*/  @!P0 BRA `(.L_x_127) ;  /* 0xfffffffc00f08947 */ /* 0x004fea000383ffff */
[----:B------:R-:W-:Y:S05]  /*9140*/  BRA `(.L_x_21) ;  /* 0xffffff8400947947 */ /* 0x000fea000383ffff */
.L_x_28:
[----:B-1----:R-:W-:-:S07]  /*9150*/  MOV R2, UR17 ;  /* 0x0000001100027c02 */ /* 0x002fce0008000f00 */
.L_x_128:
[----:B-1----:R1:W2:Y:S02]  /*9160*/  SYNCS.PHASECHK.TRANS64.TRYWAIT P0, [R2+URZ+0x28], R4 ;  /* 0x00002804020075a7 */ /* 0x0022a400080011ff */
[----:B--2---:R-:W-:Y:S05]  /*9170*/  @!P0 NANOSLEEP.SYNCS 0x989680 ;  /* 0x009896800000895d */ /* 0x004fea0003900000 */
[----:B------:R-:W2:Y:S02]  /*9180*/  @!P0 SYNCS.PHASECHK.TRANS64 P0, [R2+URZ+0x28], R4 ;  /* 0x00002804020085a7 */ /* 0x000ea400080010ff */
[----:B--2---:R-:W-:Y:S05]  /*9190*/  @!P0 BRA `(.L_x_128) ;  /* 0xfffffffc00f08947 */ /* 0x004fea000383ffff */
[----:B------:R-:W-:Y:S05]  /*91a0*/  BRA `(.L_x_27) ;  /* 0xffffff88003c7947 */ /* 0x000fea000383ffff */
.L_x_32:
[----:B-1----:R1:W2:Y:S02]  /*91b0*/  SYNCS.PHASECHK.TRANS64.TRYWAIT P0, [R2+URZ+0xa0], R3 ;  /* 0x0000a003020075a7 */ /* 0x0022a400080011ff */
[----:B--2---:R-:W-:Y:S05]  /*91c0*/  @!P0 NANOSLEEP.SYNCS 0x989680 ;  /* 0x009896800000895d */ /* 0x004fea0003900000 */
[----:B------:R-:W2:Y:S02]  /*91d0*/  @!P0 SYNCS.PHASECHK.TRANS64 P0, [R2+URZ+0xa0], R3 ;  /* 0x0000a003020085a7 */ /* 0x000ea400080010ff */
[----:B--2---:R-:W-:Y:S05]  /*91e0*/  @!P0 BRA `(.L_x_32) ;  /* 0xfffffffc00f08947 */ /* 0x004fea000383ffff */
[----:B------:R-:W-:Y:S05]  /*91f0*/  BRA `(.L_x_129) ;  /* 0xffffff8800cc7947 */ /* 0x000fea000383ffff */
.L_x_36:
[----:B----4-:R-:W-:-:S07]  /*9200*/  MOV R0, UR5 ;  /* 0x0000000500007c02 */ /* 0x010fce0008000f00 */
.L_x_130:
[----:B-1----:R1:W2:Y:S02]  /*9210*/  SYNCS.PHASECHK.TRANS64.TRYWAIT P0, [R0+URZ], R2 ;  /* 0x00000002000075a7 */ /* 0x0022a400080011ff */
[----:B--2---:R-:W-:Y:S05]  /*9220*/  @!P0 NANOSLEEP.SYNCS 0x989680 ;  /* 0x009896800000895d */ /* 0x004fea0003900000 */
[----:B------:R-:W2:Y:S02]  /*9230*/  @!P0 SYNCS.PHASECHK.TRANS64 P0, [R0+URZ], R2 ;  /* 0x00000002000085a7 */ /* 0x000ea400080010ff */
[----:B--2---:R-:W-:Y:S05]  /*9240*/  @!P0 BRA `(.L_x_130) ;  /* 0xfffffffc00f08947 */ /* 0x004fea000383ffff */
[----:B------:R-:W-:Y:S05]  /*9250*/  BRA `(.L_x_131) ;  /* 0xffffff90003c7947 */ /* 0x000fea000383ffff */
.L_x_37:
[----:B----4-:R-:W-:-:S07]  /*9260*/  MOV R0, UR5 ;  /* 0x0000000500007c02 */ /* 0x010fce0008000f00 */
.L_x_132:
[----:B-1----:R1:W2:Y:S02]  /*9270*/  SYNCS.PHASECHK.TRANS64.TRYWAIT P0, [R0+URZ], R3 ;  /* 0x00000003000075a7 */ /* 0x0022a400080011ff */
[----:B--2---:R-:W-:Y:S05]  /*9280*/  @!P0 NANOSLEEP.SYNCS 0x989680 ;  /* 0x009896800000895d */ /* 0x004fea0003900000 */
[----:B------:R-:W2:Y:S02]  /*9290*/  @!P0 SYNCS.PHASECHK.TRANS64 P0, [R0+URZ], R3 ;  /* 0x00000003000085a7 */ /* 0x000ea400080010ff */
[----:B--2---:R-:W-:Y:S05]  /*92a0*/  @!P0 BRA `(.L_x_132) ;  /* 0xfffffffc00f08947 */ /* 0x004fea000383ffff */
[----:B------:R-:W-:Y:S05]  /*92b0*/  BRA `(.L_x_133) ;  /* 0xffffff9000487947 */ /* 0x000fea000383ffff */
.L_x_38:
[----:B----4-:R-:W-:-:S07]  /*92c0*/  MOV R0, UR5 ;  /* 0x0000000500007c02 */ /* 0x010fce0008000f00 */
.L_x_134:
[----:B-1----:R1:W2:Y:S02]  /*92d0*/  SYNCS.PHASECHK.TRANS64.TRYWAIT P0, [R0+URZ], R3 ;  /* 0x00000003000075a7 */ /* 0x0022a400080011ff */
[----:B--2---:R-:W-:Y:S05]  /*92e0*/  @!P0 NANOSLEEP.SYNCS 0x989680 ;  /* 0x009896800000895d */ /* 0x004fea0003900000 */
[----:B------:R-:W2:Y:S02]  /*92f0*/  @!P0 SYNCS.PHASECHK.TRANS64 P0, [R0+URZ], R3 ;  /* 0x00000003000085a7 */ /* 0x000ea400080010ff */
[----:B--2---:R-:W-:Y:S05]  /*9300*/  @!P0 BRA `(.L_x_134) ;  /* 0xfffffffc00f08947 */ /* 0x004fea000383ffff */
[----:B------:R-:W-:Y:S05]  /*9310*/  BRA `(.L_x_135) ;  /* 0xffffff9000547947 */ /* 0x000fea000383ffff */
.L_x_39:
[----:B----4-:R-:W-:-:S07]  /*9320*/  MOV R0, UR5 ;  /* 0x0000000500007c02 */ /* 0x010fce0008000f00 */
.L_x_136:
[----:B-1----:R1:W2:Y:S02]  /*9330*/  SYNCS.PHASECHK.TRANS64.TRYWAIT P0, [R0+URZ], R3 ;  /* 0x00000003000075a7 */ /* 0x0022a400080011ff */
[----:B--2---:R-:W-:Y:S05]  /*9340*/  @!P0 NANOSLEEP.SYNCS 0x989680 ;  /* 0x009896800000895d */ /* 0x004fea0003900000 */
[----:B------:R-:W2:Y:S02]  /*9350*/  @!P0 SYNCS.PHASECHK.TRANS64 P0, [R0+URZ], R3 ;  /* 0x00000003000085a7 */ /* 0x000ea400080010ff */
[----:B--2---:R-:W-:Y:S05]  /*9360*/  @!P0 BRA `(.L_x_136) ;  /* 0xfffffffc00f08947 */ /* 0x004fea000383ffff */
[----:B------:R-:W-:Y:S05]  /*9370*/  BRA `(.L_x_137) ;  /* 0xffffff9000607947 */ /* 0x000fea000383ffff */
.L_x_42:
[----:B-1----:R1:W2:Y:S02]  /*9380*/  SYNCS.PHASECHK.TRANS64.TRYWAIT P0, [R0+URZ+0x100], R4 ;  /* 0x00010004000075a7 */ /* 0x0022a400080011ff */
[----:B--2---:R-:W-:Y:S05]  /*9390*/  @!P0 NANOSLEEP.SYNCS 0x989680 ;  /* 0x009896800000895d */ /* 0x004fea0003900000 */
[----:B------:R-:W2:Y:S02]  /*93a0*/  @!P0 SYNCS.PHASECHK.TRANS64 P0, [R0+URZ+0x100], R4 ;  /* 0x00010004000085a7 */ /* 0x000ea400080010ff */
[----:B--2---:R-:W-:Y:S05]  /*93b0*/  @!P0 BRA `(.L_x_42) ;  /* 0xfffffffc00f08947 */ /* 0x004fea000383ffff */
[----:B------:R-:W-:Y:S05]  /*93c0*/  BRA `(.L_x_138) ;  /* 0xffffff9000bc7947 */ /* 0x000fea000383ffff */
.L_x_43:
[----:B------:R-:W-:-:S07]  /*93d0*/  MOV R0, UR5 ;  /* 0x0000000500007c02 */ /* 0x000fce0008000f00 */
.L_x_139:
[----:B-1----:R1:W2:Y:S02]  /*93e0*/  SYNCS.PHASECHK.TRANS64.TRYWAIT P0, [R0+URZ+0xb0], R5 ;  /* 0x0000b005000075a7 */ /* 0x0022a400080011ff */
[----:B--2---:R-:W-:Y:S05]  /*93f0*/  @!P0 NANOSLEEP.SYNCS 0x989680 ;  /* 0x009896800000895d */ /* 0x004fea0003900000 */
[----:B------:R-:W2:Y:S02]  /*9400*/  @!P0 SYNCS.PHASECHK.TRANS64 P0, [R0+URZ+0xb0], R5 ;  /* 0x0000b005000085a7 */ /* 0x000ea400080010ff */
[----:B--2---:R-:W-:Y:S05]  /*9410*/  @!P0 BRA `(.L_x_139) ;  /* 0xfffffffc00f08947 */ /* 0x004fea000383ffff */
[----:B------:R-:W-:Y:S05]  /*9420*/  BRA `(.L_x_140) ;  /* 0xffffff9000cc7947 */ /* 0x000fea000383ffff */
.L_x_44:
[----:B-1----:R1:W2:Y:S02]  /*9430*/  SYNCS.PHASECHK.TRANS64.TRYWAIT P1, [R0+URZ+0xa0], R4 ;  /* 0x0000a004000075a7 */ /* 0x0022a400080211ff */
[----:B--2---:R-:W-:Y:S05]  /*9440*/  @!P1 NANOSLEEP.SYNCS 0x989680 ;  /* 0x009896800000995d */ /* 0x004fea0003900000 */
[----:B------:R-:W2:Y:S02]  /*9450*/  @!P1 SYNCS.PHASECHK.TRANS64 P1, [R0+URZ+0xa0], R4 ;  /* 0x0000a004000095a7 */ /* 0x000ea400080210ff */
[----:B--2---:R-:W-:Y:S05]  /*9460*/  @!P1 BRA `(.L_x_44) ;  /* 0xfffffffc00f09947 */ /* 0x004fea000383ffff */
[----:B------:R-:W-:Y:S05]  /*9470*/  BRA `(.L_x_141) ;  /* 0xffffff9000fc7947 */ /* 0x000fea000383ffff */
.L_x_47:
[----:B------:R-:W-:-:S07]  /*9480*/  MOV R0, UR5 ;  /* 0x0000000500007c02 */ /* 0x000fce0008000f00 */
.L_x_142:
[----:B-1----:R1:W2:Y:S02]  /*9490*/  SYNCS.PHASECHK.TRANS64.TRYWAIT P0, [R0+URZ+0xb0], R2 ;  /* 0x0000b002000075a7 */ /* 0x0022a400080011ff */
[----:B--2---:R-:W-:Y:S05]  /*94a0*/  @!P0 NANOSLEEP.SYNCS 0x989680 ;  /* 0x009896800000895d */ /* 0x004fea0003900000 */
[----:B------:R-:W2:Y:S02]  /*94b0*/  @!P0 SYNCS.PHASECHK.TRANS64 P0, [R0+URZ+0xb0], R2 ;  /* 0x0000b002000085a7 */ /* 0x000ea400080010ff */
[----:B--2---:R-:W-:Y:S05]  /*94c0*/  @!P0 BRA `(.L_x_142) ;  /* 0xfffffffc00f08947 */ /* 0x004fea000383ffff */
[----:B------:R-:W-:Y:S05]  /*94d0*/  BRA `(.L_x_46) ;  /* 0xffffff9400507947 */ /* 0x000fea000383ffff */
.L_x_54:
[----:B-1----:R1:W2:Y:S02]  /*94e0*/  SYNCS.PHASECHK.TRANS64.TRYWAIT P1, [R0+URZ+0xa0], R2 ;  /* 0x0000a002000075a7 */ /* 0x0022a400080211ff */
[----:B--2---:R-:W-:Y:S05]  /*94f0*/  @!P1 NANOSLEEP.SYNCS 0x989680 ;  /* 0x009896800000995d */ /* 0x004fea0003900000 */
[----:B------:R-:W2:Y:S02]  /*9500*/  @!P1 SYNCS.PHASECHK.TRANS64 P1, [R0+URZ+0xa0], R2 ;  /* 0x0000a002000095a7 */ /* 0x000ea400080210ff */
[----:B--2---:R-:W-:Y:S05]  /*9510*/  @!P1 BRA `(.L_x_54) ;  /* 0xfffffffc00f09947 */ /* 0x004fea000383ffff */
[----:B------:R-:W-:Y:S05]  /*9520*/  BRA `(.L_x_143) ;  /* 0xffffff9800c07947 */ /* 0x000fea000383ffff */
.L_x_55:
[----:B------:R-:W-:-:S07]  /*9530*/  MOV R2, UR7 ;  /* 0x0000000700027c02 */ /* 0x000fce0008000f00 */
.L_x_144:
[----:B-1----:R1:W2:Y:S02]  /*9540*/  SYNCS.PHASECHK.TRANS64.TRYWAIT P0, [R2+URZ+0xe0], R0 ;  /* 0x0000e000020075a7 */ /* 0x0022a400080011ff */
[----:B--2---:R-:W-:Y:S05]  /*9550*/  @!P0 NANOSLEEP.SYNCS 0x989680 ;  /* 0x009896800000895d */ /* 0x004fea0003900000 */
[----:B------:R-:W2:Y:S02]  /*9560*/  @!P0 SYNCS.PHASECHK.TRANS64 P0, [R2+URZ+0xe0], R0 ;  /* 0x0000e000020085a7 */ /* 0x000ea400080010ff */
[----:B--2---:R-:W-:Y:S05]  /*9570*/  @!P0 BRA `(.L_x_144) ;  /* 0xfffffffc00f08947 */ /* 0x004fea000383ffff */
[----:B------:R-:W-:Y:S05]  /*9580*/  BRA `(.L_x_145) ;  /* 0xffffff9c00107947 */ /* 0x000fea000383ffff */
.L_x_58:
[----:B------:R-:W-:Y:S07]  /*9590*/  MOV R0, UR6 ;  /* 0x0000000600007c02 */ /* 0x000fee0008000f00 */
.L_x_146:
[----:B-1----:R1:W2:Y:S02]  /*95a0*/  SYNCS.PHASECHK.TRANS64.TRYWAIT P0, [R0+URZ], R2 ;  /* 0x00000002000075a7 */ /* 0x0022a400080011ff */
[----:B--2---:R-:W-:Y:S05]  /*95b0*/  @!P0 NANOSLEEP.SYNCS 0x989680 ;  /* 0x009896800000895d */ /* 0x004fea0003900000 */
[----:B------:R-:W2:Y:S02]  /*95c0*/  @!P0 SYNCS.PHASECHK.TRANS64 P0, [R0+URZ], R2 ;  /* 0x00000002000085a7 */ /* 0x000ea400080010ff */
[----:B--2---:R-:W-:Y:S05]  /*95d0*/  @!P0 BRA `(.L_x_146) ;  /* 0xfffffffc00f08947 */ /* 0x004fea000383ffff */
[----:B------:R-:W-:Y:S05]  /*95e0*/  BRA `(.L_x_57) ;  /* 0xffffff9c002c7947 */ /* 0x000fea000383ffff */
.L_x_61:
[----:B------:R-:W-:-:S07]  /*95f0*/  MOV R0, UR6 ;  /* 0x0000000600007c02 */ /* 0x000fce0008000f00 */
.L_x_147:
[----:B--2---:R2:W4:Y:S02]  /*9600*/  SYNCS.PHASECHK.TRANS64.TRYWAIT P0, [R0+URZ], R2 ;  /* 0x00000002000075a7 */ /* 0x00452400080011ff */
[----:B----4-:R-:W-:Y:S05]  /*9610*/  @!P0 NANOSLEEP.SYNCS 0x989680 ;  /* 0x009896800000895d */ /* 0x010fea0003900000 */
[----:B------:R-:W4:Y:S02]  /*9620*/  @!P0 SYNCS.PHASECHK.TRANS64 P0, [R0+URZ], R2 ;  /* 0x00000002000085a7 */ /* 0x000f2400080010ff */
[----:B----4-:R-:W-:Y:S05]  /*9630*/  @!P0 BRA `(.L_x_147) ;  /* 0xfffffffc00f08947 */ /* 0x010fea000383ffff */
[----:B------:R-:W-:Y:S05]  /*9640*/  BRA `(.L_x_148) ;  /* 0xffffffa000087947 */ /* 0x000fea000383ffff */
.L_x_62:
[----:B------:R-:W-:-:S07]  /*9650*/  MOV R0, UR6 ;  /* 0x0000000600007c02 */ /* 0x000fce0008000f00 */
.L_x_149:
[----:B-1----:R1:W2:Y:S02]  /*9660*/  SYNCS.PHASECHK.TRANS64.TRYWAIT P0, [R0+URZ], R3 ;  /* 0x00000003000075a7 */ /* 0x0022a400080011ff */
[----:B--2---:R-:W-:Y:S05]  /*9670*/  @!P0 NANOSLEEP.SYNCS 0x989680 ;  /* 0x009896800000895d */ /* 0x004fea0003900000 */
[----:B------:R-:W2:Y:S02]  /*9680*/  @!P0 SYNCS.PHASECHK.TRANS64 P0, [R0+URZ], R3 ;  /* 0x00000003000085a7 */ /* 0x000ea400080010ff */
[----:B--2---:R-:W-:Y:S05]  /*9690*/  @!P0 BRA `(.L_x_149) ;  /* 0xfffffffc00f08947 */ /* 0x004fea000383ffff */
[----:B------:R-:W-:Y:S05]  /*96a0*/  BRA `(.L_x_150) ;  /* 0xffffffa000147947 */ /* 0x000fea000383ffff */
.L_x_63:
[----:B------:R-:W-:-:S07]  /*96b0*/  MOV R0, UR6 ;  /* 0x0000000600007c02 */ /* 0x000fce0008000f00 */
.L_x_151:
[----:B-1----:R1:W2:Y:S02]  /*96c0*/  SYNCS.PHASECHK.TRANS64.TRYWAIT P0, [R0+URZ], R3 ;  /* 0x00000003000075a7 */ /* 0x0022a400080011ff */
[----:B--2---:R-:W-:Y:S05]  /*96d0*/  @!P0 NANOSLEEP.SYNCS 0x989680 ;  /* 0x009896800000895d */ /* 0x004fea0003900000 */
[----:B------:R-:W2:Y:S02]  /*96e0*/  @!P0 SYNCS.PHASECHK.TRANS64 P0, [R0+URZ], R3 ;  /* 0x00000003000085a7 */ /* 0x000ea400080010ff */
[----:B--2---:R-:W-:Y:S05]  /*96f0*/  @!P0 BRA `(.L_x_151) ;  /* 0xfffffffc00f08947 */ /* 0x004fea000383ffff */
[----:B------:R-:W-:Y:S05]  /*9700*/  BRA `(.L_x_152) ;  /* 0xffffffa000207947 */ /* 0x000fea000383ffff */
.L_x_64:
[----:B-1----:R-:W-:-:S07]  /*9710*/  MOV R0, UR7 ;  /* 0x0000000700007c02 */ /* 0x002fce0008000f00 */
.L_x_153:
[----:B-1----:R1:W2:Y:S02]  /*9720*/  SYNCS.PHASECHK.TRANS64.TRYWAIT P0, [R0+URZ], R2 ;  /* 0x00000002000075a7 */ /* 0x0022a400080011ff */
[----:B--2---:R-:W-:Y:S05]  /*9730*/  @!P0 NANOSLEEP.SYNCS 0x989680 ;  /* 0x009896800000895d */ /* 0x004fea0003900000 */
[----:B------:R-:W2:Y:S02]  /*9740*/  @!P0 SYNCS.PHASECHK.TRANS64 P0, [R0+URZ], R2 ;  /* 0x00000002000085a7 */ /* 0x000ea400080010ff */
[----:B--2---:R-:W-:Y:S05]  /*9750*/  @!P0 BRA `(.L_x_153) ;  /* 0xfffffffc00f08947 */ /* 0x004fea000383ffff */
[----:B------:R-:W-:Y:S05]  /*9760*/  BRA `(.L_x_154) ;  /* 0xffffffa0002c7947 */ /* 0x000fea000383ffff */
.L_x_69:
[----:B--2---:R2:W3:Y:S02]  /*9770*/  SYNCS.PHASECHK.TRANS64.TRYWAIT P0, [R0+URZ+0xa0], R2 ;  /* 0x0000a002000075a7 */ /* 0x0044e400080011ff */
[----:B---3--:R-:W-:Y:S05]  /*9780*/  @!P0 NANOSLEEP.SYNCS 0x989680 ;  /* 0x009896800000895d */ /* 0x008fea0003900000 */
[----:B------:R-:W3:Y:S02]  /*9790*/  @!P0 SYNCS.PHASECHK.TRANS64 P0, [R0+URZ+0xa0], R2 ;  /* 0x0000a002000085a7 */ /* 0x000ee400080010ff */
[----:B---3--:R-:W-:Y:S05]  /*97a0*/  @!P0 BRA `(.L_x_69) ;  /* 0xfffffffc00f08947 */ /* 0x008fea000383ffff */
[----:B------:R-:W-:Y:S05]  /*97b0*/  BRA `(.L_x_155) ;  /* 0xffffffa400387947 */ /* 0x000fea000383ffff */
.L_x_72:
[----:B------:R-:W-:Y:S07]  /*97c0*/  MOV R0, UR7 ;  /* 0x0000000700007c02 */ /* 0x000fee0008000f00 */
.L_x_156:
[----:B--2---:R2:W3:Y:S02]  /*97d0*/  SYNCS.PHASECHK.TRANS64.TRYWAIT P0, [R0+URZ+0x98], R2 ;  /* 0x00009802000075a7 */ /* 0x0044e400080011ff */
[----:B---3--:R-:W-:Y:S05]  /*97e0*/  @!P0 NANOSLEEP.SYNCS 0x989680 ;  /* 0x009896800000895d */ /* 0x008fea0003900000 */
[----:B------:R-:W3:Y:S02]  /*97f0*/  @!P0 SYNCS.PHASECHK.TRANS64 P0, [R0+URZ+0x98], R2 ;  /* 0x00009802000085a7 */ /* 0x000ee400080010ff */
[----:B---3--:R-:W-:Y:S05]  /*9800*/  @!P0 BRA `(.L_x_156) ;  /* 0xfffffffc00f08947 */ /* 0x008fea000383ffff */
[----:B------:R-:W-:Y:S05]  /*9810*/  BRA `(.L_x_71) ;  /* 0xffffffa800187947 */ /* 0x000fea000383ffff */
.L_x_75:
[----:B------:R-:W-:Y:S07]  /*9820*/  MOV R0, UR7 ;  /* 0x0000000700007c02 */ /* 0x000fee0008000f00 */
.L_x_157:
[----:B-1----:R1:W2:Y:S02]  /*9830*/  SYNCS.PHASECHK.TRANS64.TRYWAIT P0, [R0+URZ+0x70], R14 ;  /* 0x0000700e000075a7 */ /* 0x0022a400080011ff */
[----:B--2---:R-:W-:Y:S05]  /*9840*/  @!P0 NANOSLEEP.SYNCS 0x989680 ;  /* 0x009896800000895d */ /* 0x004fea0003900000 */
[----:B------:R-:W2:Y:S02]  /*9850*/  @!P0 SYNCS.PHASECHK.TRANS64 P0, [R0+URZ+0x70], R14 ;  /* 0x0000700e000085a7 */ /* 0x000ea400080010ff */
[----:B--2---:R-:W-:Y:S05]  /*9860*/  @!P0 BRA `(.L_x_157) ;  /* 0xfffffffc00f08947 */ /* 0x004fea000383ffff */
[----:B------:R-:W-:Y:S05]  /*9870*/  BRA `(.L_x_158) ;  /* 0xffffffa800907947 */ /* 0x000fea000383ffff */
.L_x_76:
[----:B------:R-:W-:Y:S07]  /*9880*/  MOV R0, UR7 ;  /* 0x0000000700007c02 */ /* 0x000fee0008000f00 */
.L_x_159:
[----:B-1----:R1:W2:Y:S02]  /*9890*/  SYNCS.PHASECHK.TRANS64.TRYWAIT P0, [R0+URZ+0x78], R14 ;  /* 0x0000780e000075a7 */ /* 0x0022a400080011ff */
[----:B--2---:R-:W-:Y:S05]  /*98a0*/  @!P0 NANOSLEEP.SYNCS 0x989680 ;  /* 0x009896800000895d */ /* 0x004fea0003900000 */
[----:B------:R-:W2:Y:S02]  /*98b0*/  @!P0 SYNCS.PHASECHK.TRANS64 P0, [R0+URZ+0x78], R14 ;  /* 0x0000780e000085a7 */ /* 0x000ea400080010ff */
[----:B--2---:R-:W-:Y:S05]  /*98c0*/  @!P0 BRA `(.L_x_159) ;  /* 0xfffffffc00f08947 */ /* 0x004fea000383ffff */
[----:B------:R-:W-:Y:S05]  /*98d0*/  BRA `(.L_x_160) ;  /* 0xffffffa800c87947 */ /* 0x000fea000383ffff */
.L_x_77:
[----:B------:R-:W-:Y:S07]  /*98e0*/  MOV R0, UR7 ;  /* 0x0000000700007c02 */ /* 0x000fee0008000f00 */
.L_x_161:
[----:B-1----:R1:W2:Y:S02]  /*98f0*/  SYNCS.PHASECHK.TRANS64.TRYWAIT P0, [R0+URZ+0x80], R14 ;  /* 0x0000800e000075a7 */ /* 0x0022a400080011ff */
[----:B--2---:R-:W-:Y:S05]  /*9900*/  @!P0 NANOSLEEP.SYNCS 0x989680 ;  /* 0x009896800000895d */ /* 0x004fea0003900000 */
[----:B------:R-:W2:Y:S02]  /*9910*/  @!P0 SYNCS.PHASECHK.TRANS64 P0, [R0+URZ+0x80], R14 ;  /* 0x0000800e000085a7 */ /* 0x000ea400080010ff */
[----:B--2---:R-:W-:Y:S05]  /*9920*/  @!P0 BRA `(.L_x_161) ;  /* 0xfffffffc00f08947 */ /* 0x004fea000383ffff */
[----:B------:R-:W-:Y:S05]  /*9930*/  BRA `(.L_x_162) ;  /* 0xffffffac000c7947 */ /* 0x000fea000383ffff */
.L_x_78:
[----:B------:R-:W-:Y:S07]  /*9940*/  MOV R0, UR7 ;  /* 0x0000000700007c02 */ /* 0x000fee0008000f00 */
.L_x_163:
[----:B-1----:R1:W2:Y:S02]  /*9950*/  SYNCS.PHASECHK.TRANS64.TRYWAIT P0, [R0+URZ+0x88], R14 ;  /* 0x0000880e000075a7 */ /* 0x0022a400080011ff */
[----:B--2---:R-:W-:Y:S05]  /*9960*/  @!P0 NANOSLEEP.SYNCS 0x989680 ;  /* 0x009896800000895d */ /* 0x004fea0003900000 */
[----:B------:R-:W2:Y:S02]  /*9970*/  @!P0 SYNCS.PHASECHK.TRANS64 P0, [R0+URZ+0x88], R14 ;  /* 0x0000880e000085a7 */ /* 0x000ea400080010ff */
[----:B--2---:R-:W-:Y:S05]  /*9980*/  @!P0 BRA `(.L_x_163) ;  /* 0xfffffffc00f08947 */ /* 0x004fea000383ffff */
[----:B------:R-:W-:Y:S05]  /*9990*/  BRA `(.L_x_164) ;  /* 0xffffffac00907947 */ /* 0x000fea000383ffff */
.L_x_80:
[----:B------:R-:W-:-:S07]  /*99a0*/  MOV R0, UR7 ;  /* 0x0000000700007c02 */ /* 0x000fce0008000f00 */
.L_x_165:
[----:B-1----:R1:W3:Y:S02]  /*99b0*/  SYNCS.PHASECHK.TRANS64.TRYWAIT P0, [R0+URZ+0x70], R2 ;  /* 0x00007002000075a7 */ /* 0x0022e400080011ff */
[----:B---3--:R-:W-:Y:S05]  /*99c0*/  @!P0 NANOSLEEP.SYNCS 0x989680 ;  /* 0x009896800000895d */ /* 0x008fea0003900000 */
[----:B------:R-:W3:Y:S02]  /*99d0*/  @!P0 SYNCS.PHASECHK.TRANS64 P0, [R0+URZ+0x70], R2 ;  /* 0x00007002000085a7 */ /* 0x000ee400080010ff */
[----:B---3--:R-:W-:Y:S05]  /*99e0*/  @!P0 BRA `(.L_x_165) ;  /* 0xfffffffc00f08947 */ /* 0x008fea000383ffff */
[----:B------:R-:W-:Y:S05]  /*99f0*/  BRA `(.L_x_166) ;  /* 0xffffffb000007947 */ /* 0x000fea000383ffff */
.L_x_81:
[----:B-1----:R-:W-:-:S07]  /*9a00*/  MOV R0, UR7 ;  /* 0x0000000700007c02 */ /* 0x002fce0008000f00 */
.L_x_167:
[----:B-1----:R1:W3:Y:S02]  /*9a10*/  SYNCS.PHASECHK.TRANS64.TRYWAIT P0, [R0+URZ+0x78], R2 ;  /* 0x00007802000075a7 */ /* 0x0022e400080011ff */
[----:B---3--:R-:W-:Y:S05]  /*9a20*/  @!P0 NANOSLEEP.SYNCS 0x989680 ;  /* 0x009896800000895d */ /* 0x008fea0003900000 */
[----:B------:R-:W3:Y:S02]  /*9a30*/  @!P0 SYNCS.PHASECHK.TRANS64 P0, [R0+URZ+0x78], R2 ;  /* 0x00007802000085a7 */ /* 0x000ee400080010ff */
[----:B---3--:R-:W-:Y:S05]  /*9a40*/  @!P0 BRA `(.L_x_167) ;  /* 0xfffffffc00f08947 */ /* 0x008fea000383ffff */
[----:B------:R-:W-:Y:S05]  /*9a50*/  BRA `(.L_x_168) ;  /* 0xffffffac00f07947 */ /* 0x000fea000383ffff */
.L_x_82:
[----:B-1----:R-:W-:-:S07]  /*9a60*/  MOV R0, UR7 ;  /* 0x0000000700007c02 */ /* 0x002fce0008000f00 */
.L_x_169:
[----:B-1----:R1:W3:Y:S02]  /*9a70*/  SYNCS.PHASECHK.TRANS64.TRYWAIT P0, [R0+URZ+0x80], R2 ;  /* 0x00008002000075a7 */ /* 0x0022e400080011ff */
[----:B---3--:R-:W-:Y:S05]  /*9a80*/  @!P0 NANOSLEEP.SYNCS 0x989680 ;  /* 0x009896800000895d */ /* 0x008fea0003900000 */
[----:B------:R-:W3:Y:S02]  /*9a90*/  @!P0 SYNCS.PHASECHK.TRANS64 P0, [R0+URZ+0x80], R2 ;  /* 0x00008002000085a7 */ /* 0x000ee400080010ff */
[----:B---3--:R-:W-:Y:S05]  /*9aa0*/  @!P0 BRA `(.L_x_169) ;  /* 0xfffffffc00f08947 */ /* 0x008fea000383ffff */
[----:B------:R-:W-:Y:S05]  /*9ab0*/  BRA `(.L_x_170) ;  /* 0xffffffac00e07947 */ /* 0x000fea000383ffff */
.L_x_84:
[----:B--2---:R2:W4:Y:S02]  /*9ac0*/  SYNCS.PHASECHK.TRANS64.TRYWAIT P0, [R0+URZ+0xa0], R2 ;  /* 0x0000a002000075a7 */ /* 0x00452400080011ff */
[----:B----4-:R-:W-:Y:S05]  /*9ad0*/  @!P0 NANOSLEEP.SYNCS 0x989680 ;  /* 0x009896800000895d */ /* 0x010fea0003900000 */
[----:B------:R-:W4:Y:S02]  /*9ae0*/  @!P0 SYNCS.PHASECHK.TRANS64 P0, [R0+URZ+0xa0], R2 ;  /* 0x0000a002000085a7 */ /* 0x000f2400080010ff */
[----:B----4-:R-:W-:Y:S05]  /*9af0*/  @!P0 BRA `(.L_x_84) ;  /* 0xfffffffc00f08947 */ /* 0x010fea000383ffff */
[----:B------:R-:W-:Y:S05]  /*9b00*/  BRA `(.L_x_171) ;  /* 0xffffffb000ac7947 */ /* 0x000fea000383ffff */
.L_x_95:
[----:B-1----:R1:W3:Y:S02]  /*9b10*/  SYNCS.PHASECHK.TRANS64.TRYWAIT P1, [R2+URZ+0x50], R0 ;  /* 0x00005000020075a7 */ /* 0x0022e400080211ff */
[----:B---3--:R-:W-:Y:S05]  /*9b20*/  @!P1 NANOSLEEP.SYNCS 0x989680 ;  /* 0x009896800000995d */ /* 0x008fea0003900000 */
[----:B------:R-:W3:Y:S02]  /*9b30*/  @!P1 SYNCS.PHASECHK.TRANS64 P1, [R2+URZ+0x50], R0 ;  /* 0x00005000020095a7 */ /* 0x000ee400080210ff */
[----:B---3--:R-:W-:Y:S05]  /*9b40*/  @!P1 BRA `(.L_x_95) ;  /* 0xfffffffc00f09947 */ /* 0x008fea000383ffff */
[----:B------:R-:W-:Y:S05]  /*9b50*/  BRA `(.L_x_94) ;  /* 0xffffffbc00c47947 */ /* 0x000fea000383ffff */
.L_x_97:
[----:B-1----:R1:W2:Y:S02]  /*9b60*/  SYNCS.PHASECHK.TRANS64.TRYWAIT P0, [R113+URZ+0xc0], R3 ;  /* 0x0000c003710075a7 */ /* 0x0022a400080011ff */
[----:B--2---:R-:W-:Y:S05]  /*9b70*/  @!P0 NANOSLEEP.SYNCS 0x989680 ;  /* 0x009896800000895d */ /* 0x004fea0003900000 */
[----:B------:R-:W2:Y:S02]  /*9b80*/  @!P0 SYNCS.PHASECHK.TRANS64 P0, [R113+URZ+0xc0], R3 ;  /* 0x0000c003710085a7 */ /* 0x000ea400080010ff */
[----:B--2---:R-:W-:Y:S05]  /*9b90*/  @!P0 BRA `(.L_x_97) ;  /* 0xfffffffc00f08947 */ /* 0x004fea000383ffff */
[----:B------:R-:W-:Y:S05]  /*9ba0*/  BRA `(.L_x_96) ;  /* 0xffffffc000187947 */ /* 0x000fea000383ffff */
.L_x_105:
[----:B--2---:R2:W3:Y:S02]  /*9bb0*/  SYNCS.PHASECHK.TRANS64.TRYWAIT P0, [R0+URZ+0x50], R3 ;  /* 0x00005003000075a7 */ /* 0x0044e400080011ff */
[----:B---3--:R-:W-:Y:S05]  /*9bc0*/  @!P0 NANOSLEEP.SYNCS 0x989680 ;  /* 0x009896800000895d */ /* 0x008fea0003900000 */
[----:B------:R-:W3:Y:S02]  /*9bd0*/  @!P0 SYNCS.PHASECHK.TRANS64 P0, [R0+URZ+0x50], R3 ;  /* 0x00005003000085a7 */ /* 0x000ee400080010ff */
[----:B---3--:R-:W-:Y:S05]  /*9be0*/  @!P0 BRA `(.L_x_105) ;  /* 0xfffffffc00f08947 */ /* 0x008fea000383ffff */
[----:B------:R-:W-:Y:S05]  /*9bf0*/  BRA `(.L_x_104) ;  /* 0xffffffcc00087947 */ /* 0x000fea000383ffff */
.L_x_113:
[----:B--2---:R2:W3:Y:S02]  /*9c00*/  SYNCS.PHASECHK.TRANS64.TRYWAIT P0, [R0+URZ+0x50], R4 ;  /* 0x00005004000075a7 */ /* 0x0044e400080011ff */
[----:B---3--:R-:W-:Y:S05]  /*9c10*/  @!P0 NANOSLEEP.SYNCS 0x989680 ;  /* 0x009896800000895d */ /* 0x008fea0003900000 */
[----:B------:R-:W3:Y:S02]  /*9c20*/  @!P0 SYNCS.PHASECHK.TRANS64 P0, [R0+URZ+0x50], R4 ;  /* 0x00005004000085a7 */ /* 0x000ee400080010ff */
[----:B---3--:R-:W-:Y:S05]  /*9c30*/  @!P0 BRA `(.L_x_113) ;  /* 0xfffffffc00f08947 */ /* 0x008fea000383ffff */
[----:B------:R-:W-:Y:S05]  /*9c40*/  BRA `(.L_x_112) ;  /* 0xffffffd8004c7947 */ /* 0x000fea000383ffff */
.L_x_121:
[----:B--2---:R2:W3:Y:S02]  /*9c50*/  SYNCS.PHASECHK.TRANS64.TRYWAIT P0, [R0+URZ+0x50], R4 ;  /* 0x00005004000075a7 */ /* 0x0044e400080011ff */
[----:B---3--:R-:W-:Y:S05]  /*9c60*/  @!P0 NANOSLEEP.SYNCS 0x989680 ;  /* 0x009896800000895d */ /* 0x008fea0003900000 */
[----:B------:R-:W3:Y:S02]  /*9c70*/  @!P0 SYNCS.PHASECHK.TRANS64 P0, [R0+URZ+0x50], R4 ;  /* 0x00005004000085a7 */ /* 0x000ee400080010ff */
[----:B---3--:R-:W-:Y:S05]  /*9c80*/  @!P0 BRA `(.L_x_121) ;  /* 0xfffffffc00f08947 */ /* 0x008fea000383ffff */
[----:B------:R-:W-:Y:S05]  /*9c90*/  BRA `(.L_x_120) ;  /* 0xffffffe4009c7947 */ /* 0x000fea000383ffff */
        .weak           $__internal_0_$__cuda_sm10x_tcgen05_guardrail_trap_col_being_dealloced_not_returned_by_alloc
        .type           $__internal_0_$__cuda_sm10x_tcgen05_guardrail_trap_col_being_dealloced_not_returned_by_alloc,@function
        .size           $__internal_0_$__cuda_sm10x_tcgen05_guardrail_trap_col_being_dealloced_not_returned_by_alloc,($__internal_1_$__cuda_sm10x_tcgen05_guardrail_trap_phase_invalid_during_alloc - $__internal_0_$__cuda_sm10x_tcgen05_guardrail_trap_col_being_dealloced_not_returned_by_alloc)
$__internal_0_$__cuda_sm10x_tcgen05_guardrail_trap_col_being_dealloced_not_returned_by_alloc:
[----:B------:R-:W-:Y:S05]  /*9ca0*/  BPT.TRAP 0x1 ;  /* 0x000000040000795c */ /* 0x000fea0000300000 */
[----:B------:R-:W-:-:S04]  /*9cb0*/  HFMA2 R3, -RZ, RZ, 0, 0 ;  /* 0x00000000ff037431 */ /* 0x000fc800000001ff */
[----:B------:R-:W-:Y:S05]  /*9cc0*/  RET.REL.NODEC R2 `(_ZN7cutlass13device_kernelINS_4gemm6kernel13GemmUniversalIN4cute5tupleIJiiiiEEENS1_10collective13CollectiveMmaINS1_35MainloopSm100TmaUmmaWarpSpecializedILi5ELi2ELi4ENS5_IJNS4_1CILi1EEESB_SB_EEEEENS5_IJNSA_ILi64EEENSA_ILi256EEENSA_ILi128EEEEEENS_12float_e4m3_tENS5_IJlSB_lEEESI_SJ_NS4_8TiledMMAINS4_8MMA_AtomIJNS4_10MMA_TraitsINS4_19SM100_MMA_F8F6F4_SSEJSI_SI_fSE_SF_NS4_17integral_constantINS4_4UMMA5MajorELSQ_0EEESR_NSO_INSP_7ScaleInELSS_0EEEST_EEEEEENS4_6LayoutISC_NS5_IJNSA_ILi0EEESX_SX_EEEEENS5_IJNS4_10UnderscoreES10_S10_EEEEENS4_13SM90_TMA_LOADENS4_14ComposedLayoutINS4_7SwizzleILi3ELi4ELi3EEENS4_18smem_ptr_flag_bitsILi8EEENSW_INS5_IJNSA_ILi8EEESG_EEENS5_IJSG_SB_EEEEEEEvNS4_8identityES13_S1D_vS1E_EENS_8epilogue10collective18CollectiveEpilogueINS1G_23Sm100TmaWarpSpecializedILi4ELi2ELi32ELb0ELb0EEEJSH_NS5_IJNSW_ISE_SB_EES1L_EEESI_SJ_SI_SJ_NS1G_6fusion15FusionCallbacksIS1K_NS1N_17LinearCombinationISI_fSI_fLNS_15FloatRoundStyleE2EEESH_S1M_JEEENS4_5SM1004TMEM4LOAD26SM100_TMEM_LOAD_16dp32b32xES13_NS14_INS15_ILi2ELi4ELi3EEES18_NSW_INS5_IJS19_SE_EEENS5_IJSE_SB_EEEEEEENS4_39AutoVectorizingCopyWithAssumedAlignmentILi128EEENS4_14SM90_TMA_STOREES21_S23_S23_EEEvvEEEEvNT_6ParamsE) ;  /* 0xffffff6002cc7950 */ /* 0x000fea0003c3ffff */
        .weak           $__internal_1_$__cuda_sm10x_tcgen05_guardrail_trap_phase_invalid_during_alloc
        .type           $__internal_1_$__cuda_sm10x_tcgen05_guardrail_trap_phase_invalid_during_alloc,@function
        .size           $__internal_1_$__cuda_sm10x_tcgen05_guardrail_trap_phase_invalid_during_alloc,($__internal_2_$__cuda_sm10x_tcgen05_guardrail_trap_unallocated_columns_being_dealloced - $__internal_1_$__cuda_sm10x_tcgen05_guardrail_trap_phase_invalid_during_alloc)
$__internal_1_$__cuda_sm10x_tcgen05_guardrail_trap_phase_invalid_during_alloc:
[----:B------:R-:W-:Y:S05]  /*9cd0*/  BPT.TRAP 0x1 ;  /* 0x000000040000795c */ /* 0x000fea0000300000 */
[----:B------:R-:W-:-:S04]  /*9ce0*/  MOV R3, 0x0 ;  /* 0x0000000000037802 */ /* 0x000fc80000000f00 */
[----:B------:R-:W-:Y:S05]  /*9cf0*/  RET.REL.NODEC R2 `(_ZN7cutlass13device_kernelINS_4gemm6kernel13GemmUniversalIN4cute5tupleIJiiiiEEENS1_10collective13CollectiveMmaINS1_35MainloopSm100TmaUmmaWarpSpecializedILi5ELi2ELi4ENS5_IJNS4_1CILi1EEESB_SB_EEEEENS5_IJNSA_ILi64EEENSA_ILi256EEENSA_ILi128EEEEEENS_12float_e4m3_tENS5_IJlSB_lEEESI_SJ_NS4_8TiledMMAINS4_8MMA_AtomIJNS4_10MMA_TraitsINS4_19SM100_MMA_F8F6F4_SSEJSI_SI_fSE_SF_NS4_17integral_constantINS4_4UMMA5MajorELSQ_0EEESR_NSO_INSP_7ScaleInELSS_0EEEST_EEEEEENS4_6LayoutISC_NS5_IJNSA_ILi0EEESX_SX_EEEEENS5_IJNS4_10UnderscoreES10_S10_EEEEENS4_13SM90_TMA_LOADENS4_14ComposedLayoutINS4_7SwizzleILi3ELi4ELi3EEENS4_18smem_ptr_flag_bitsILi8EEENSW_INS5_IJNSA_ILi8EEESG_EEENS5_IJSG_SB_EEEEEEEvNS4_8identityES13_S1D_vS1E_EENS_8epilogue10collective18CollectiveEpilogueINS1G_23Sm100TmaWarpSpecializedILi4ELi2ELi32ELb0ELb0EEEJSH_NS5_IJNSW_ISE_SB_EES1L_EEESI_SJ_SI_SJ_NS1G_6fusion15FusionCallbacksIS1K_NS1N_17LinearCombinationISI_fSI_fLNS_15FloatRoundStyleE2EEESH_S1M_JEEENS4_5SM1004TMEM4LOAD26SM100_TMEM_LOAD_16dp32b32xES13_NS14_INS15_ILi2ELi4ELi3EEES18_NSW_INS5_IJS19_SE_EEENS5_IJSE_SB_EEEEEEENS4_39AutoVectorizingCopyWithAssumedAlignmentILi128EEENS4_14SM90_TMA_STOREES21_S23_S23_EEEvvEEEEvNT_6ParamsE) ;  /* 0xffffff6002c07950 */ /* 0x000fea0003c3ffff */
        .weak           $__internal_2_$__cuda_sm10x_tcgen05_guardrail_trap_unallocated_columns_being_dealloced
        .type           $__internal_2_$__cuda_sm10x_tcgen05_guardrail_trap_unallocated_columns_being_dealloced,@function
        .size           $__internal_2_$__cuda_sm10x_tcgen05_guardrail_trap_unallocated_columns_being_dealloced,(.L_x_173 - $__internal_2_$__cuda_sm10x_tcgen05_guardrail_trap_unallocated_columns_being_dealloced)
$__internal_2_$__cuda_sm10x_tcgen05_guardrail_trap_unallocated_columns_being_dealloced:
[----:B------:R-:W-:Y:S05]  /*9d00*/  BPT.TRAP 0x1 ;  /* 0x000000040000795c */ /* 0x000fea0000300000 */
[----:B------:R-:W-:-:S04]  /*9d10*/  HFMA2 R3, -RZ, RZ, 0, 0 ;  /* 0x00000000ff037431 */ /* 0x000fc800000001ff */
[----:B------:R-:W-:Y:S05]  /*9d20*/  RET.REL.NODEC R2 `(_ZN7cutlass13device_kernelINS_4gemm6kernel13GemmUniversalIN4cute5tupleIJiiiiEEENS1_10collective13CollectiveMmaINS1_35MainloopSm100TmaUmmaWarpSpecializedILi5ELi2ELi4ENS5_IJNS4_1CILi1EEESB_SB_EEEEENS5_IJNSA_ILi64EEENSA_ILi256EEENSA_ILi128EEEEEENS_12float_e4m3_tENS5_IJlSB_lEEESI_SJ_NS4_8TiledMMAINS4_8MMA_AtomIJNS4_10MMA_TraitsINS4_19SM100_MMA_F8F6F4_SSEJSI_SI_fSE_SF_NS4_17integral_constantINS4_4UMMA5MajorELSQ_0EEESR_NSO_INSP_7ScaleInELSS_0EEEST_EEEEEENS4_6LayoutISC_NS5_IJNSA_ILi0EEESX_SX_EEEEENS5_IJNS4_10UnderscoreES10_S10_EEEEENS4_13SM90_TMA_LOADENS4_14ComposedLayoutINS4_7SwizzleILi3ELi4ELi3EEENS4_18smem_ptr_flag_bitsILi8EEENSW_INS5_IJNSA_ILi8EEESG_EEENS5_IJSG_SB_EEEEEEEvNS4_8identityES13_S1D_vS1E_EENS_8epilogue10collective18CollectiveEpilogueINS1G_23Sm100TmaWarpSpecializedILi4ELi2ELi32ELb0ELb0EEEJSH_NS5_IJNSW_ISE_SB_EES1L_EEESI_SJ_SI_SJ_NS1G_6fusion15FusionCallbacksIS1K_NS1N_17LinearCombinationISI_fSI_fLNS_15FloatRoundStyleE2EEESH_S1M_JEEENS4_5SM1004TMEM4LOAD26SM100_TMEM_LOAD_16dp32b32xES13_NS14_INS15_ILi2ELi4ELi3EEES18_NSW_INS5_IJS19_SE_EEENS5_IJSE_SB_EEEEEEENS4_39AutoVectorizingCopyWithAssumedAlignmentILi128EEENS4_14SM90_TMA_STOREES21_S23_S23_EEEvvEEEEvNT_6ParamsE) ;  /* 0xffffff6002b47950 */ /* 0x000fea0003c3ffff */
.L_x_172:
[----:B------:R-:W-:-:S00]  /*9d30*/  BRA `(.L_x_172) ;  /* 0xfffffffc00fc7947 */ /* 0x000fc0000383ffff */
[----:B------:R-:W-:-:S00]  /*9d40*/  NOP ;  /* 0x0000000000007918 */ /* 0x000fc00000000000 */
        /* <DEDUP_REMOVED lines=11> */
.L_x_173:


//--------------------- .nv.global.init           --------------------------
	.section	.nv.global.init,"aw",@progbits
.nv.global.init:
	.type		$str$27,@object
	.size		$str$27,($str$28 - $str$27)
$str$27:
        /*0000*/ 	.byte	0x28, 0x61, 0x64, 0x64, 0x72, 0x65, 0x73, 0x73, 0x20, 0x26, 0x20, 0x6d, 0x61, 0x73, 0x6b, 0x29
        /*0010*/ 	.byte	0x20, 0x3d, 0x3d, 0x20, 0x30, 0x00
	.type		$str$28,@object
	.size		$str$28,($str$26 - $str$28)
$str$28:
        /*0016*/ 	.byte	0x2f, 0x74, 0x6d, 0x70, 0x2f, 0x63, 0x75, 0x74, 0x6c, 0x61, 0x73, 0x73, 0x5f, 0x73, 0x77, 0x65
        /*0026*/ 	.byte	0x65, 0x70, 0x5f, 0x73, 0x72, 0x63, 0x2f, 0x69, 0x6e, 0x63, 0x6c, 0x75, 0x64, 0x65, 0x2f, 0x63
        /*0036*/ 	.byte	0x75, 0x74, 0x65, 0x2f, 0x70, 0x6f, 0x69, 0x6e, 0x74, 0x65, 0x72, 0x5f, 0x66, 0x6c, 0x61, 0x67
        /*0046*/ 	.byte	0x67, 0x65, 0x64, 0x2e, 0x68, 0x70, 0x70, 0x00
	.type		$str$26,@object
	.size		$str$26,($str$25 - $str$26)
$str$26:
        /*004e*/ 	.byte	0x2f, 0x74, 0x6d, 0x70, 0x2f, 0x63, 0x75, 0x74, 0x6c, 0x61, 0x73, 0x73, 0x5f, 0x73, 0x77, 0x65
        /*005e*/ 	.byte	0x65, 0x70, 0x5f, 0x73, 0x72, 0x63, 0x2f, 0x69, 0x6e, 0x63, 0x6c, 0x75, 0x64, 0x65, 0x2f, 0x63
        /*006e*/ 	.byte	0x75, 0x74, 0x65, 0x2f, 0x61, 0x74, 0x6f, 0x6d, 0x2f, 0x63, 0x6f, 0x70, 0x79, 0x5f, 0x74, 0x72
        /*007e*/ 	.byte	0x61, 0x69, 0x74, 0x73, 0x5f, 0x73, 0x6d, 0x31, 0x30, 0x30, 0x2e, 0x68, 0x70, 0x70, 0x00
	.type		$str$25,@object
	.size		$str$25,(__unnamed_1 - $str$25)
$str$25:
        /*008d*/ 	.byte	0x28, 0x28, 0x75, 0x69, 0x6e, 0x74, 0x33, 0x32, 0x5f, 0x74, 0x28, 0x74, 0x68, 0x72, 0x65, 0x61
        /*009d*/ 	.byte	0x64, 0x49, 0x64, 0x78, 0x2e, 0x78, 0x29, 0x20, 0x2f, 0x20, 0x33, 0x32, 0x29, 0x20, 0x25, 0x20
        /*00ad*/ 	.byte	0x34, 0x29, 0x20, 0x3d, 0x3d, 0x20, 0x28, 0x28, 0x28, 0x74, 0x6d, 0x65, 0x6d, 0x5f, 0x61, 0x64
        /*00bd*/ 	.byte	0x64, 0x72, 0x20, 0x3e, 0x3e, 0x20, 0x31, 0x36, 0x29, 0x20, 0x2f, 0x20, 0x33, 0x32, 0x29, 0x20
        /*00cd*/ 	.byte	0x25, 0x20, 0x34, 0x29, 0x00
	.type		__unnamed_1,@object
	.size		__unnamed_1,(__unnamed_2 - __unnamed_1)
__unnamed_1:
        /*00d2*/ 	.byte	0x61, 0x75, 0x74, 0x6f, 0x20, 0x63, 0x75, 0x74, 0x65, 0x3a, 0x3a, 0x61, 0x73, 0x5f, 0x70, 0x6f
        /* <DEDUP_REMOVED lines=24> */
        /*0262*/ 	.byte	0x3c, 0x34, 0x30, 0x39, 0x36, 0x3e, 0x3e, 0x3e, 0x3e, 0x5d, 0x00
	.type		__unnamed_2,@object
	.size		__unnamed_2,(__unnamed_3 - __unnamed_2)
__unnamed_2:
        /* <DEDUP_REMOVED lines=26> */
	.type		__unnamed_3,@object
	.size		__unnamed_3,(.L_3 - __unnamed_3)
__unnamed_3:
        /* <DEDUP_REMOVED lines=40> */
        /*0688*/ 	.byte	0x74, 0x65, 0x3a, 0x3a, 0x43, 0x3c, 0x30, 0x3e, 0x3e, 0x3e, 0x3e, 0x5d, 0x00
.L_3:


//--------------------- .nv.shared._ZN7cutlass13device_kernelINS_4gemm6kernel13GemmUniversalIN4cute5tupleIJiiiiEEENS1_10collective13CollectiveMmaINS1_35MainloopSm100TmaUmmaWarpSpecializedILi5ELi2ELi4ENS5_IJNS4_1CILi1EEESB_SB_EEEEENS5_IJNSA_ILi64EEENSA_ILi256EEENSA_ILi128EEEEEENS_12float_e4m3_tENS5_IJlSB_lEEESI_SJ_NS4_8TiledMMAINS4_8MMA_AtomIJNS4_10MMA_TraitsINS4_19SM100_MMA_F8F6F4_SSEJSI_SI_fSE_SF_NS4_17integral_constantINS4_4UMMA5MajorELSQ_0EEESR_NSO_INSP_7ScaleInELSS_0EEEST_EEEEEENS4_6LayoutISC_NS5_IJNSA_ILi0EEESX_SX_EEEEENS5_IJNS4_10UnderscoreES10_S10_EEEEENS4_13SM90_TMA_LOADENS4_14ComposedLayoutINS4_7SwizzleILi3ELi4ELi3EEENS4_18smem_ptr_flag_bitsILi8EEENSW_INS5_IJNSA_ILi8EEESG_EEENS5_IJSG_SB_EEEEEEEvNS4_8identityES13_S1D_vS1E_EENS_8epilogue10collective18CollectiveEpilogueINS1G_23Sm100TmaWarpSpecializedILi4ELi2ELi32ELb0ELb0EEEJSH_NS5_IJNSW_ISE_SB_EES1L_EEESI_SJ_SI_SJ_NS1G_6fusion15FusionCallbacksIS1K_NS1N_17LinearCombinationISI_fSI_fLNS_15FloatRoundStyleE2EEESH_S1M_JEEENS4_5SM1004TMEM4LOAD26SM100_TMEM_LOAD_16dp32b32xES13_NS14_INS15_ILi2ELi4ELi3EEES18_NSW_INS5_IJS19_SE_EEENS5_IJSE_SB_EEEEEEENS4_39AutoVectorizingCopyWithAssumedAlignmentILi128EEENS4_14SM90_TMA_STOREES21_S23_S23_EEEvvEEEEvNT_6ParamsE --------------------------
	.section	.nv.shared._ZN7cutlass13device_kernelINS_4gemm6kernel13GemmUniversalIN4cute5tupleIJiiiiEEENS1_10collective13CollectiveMmaINS1_35MainloopSm100TmaUmmaWarpSpecializedILi5ELi2ELi4ENS5_IJNS4_1CILi1EEESB_SB_EEEEENS5_IJNSA_ILi64EEENSA_ILi256EEENSA_ILi128EEEEEENS_12float_e4m3_tENS5_IJlSB_lEEESI_SJ_NS4_8TiledMMAINS4_8MMA_AtomIJNS4_10MMA_TraitsINS4_19SM100_MMA_F8F6F4_SSEJSI_SI_fSE_SF_NS4_17integral_constantINS4_4UMMA5MajorELSQ_0EEESR_NSO_INSP_7ScaleInELSS_0EEEST_EEEEEENS4_6LayoutISC_NS5_IJNSA_ILi0EEESX_SX_EEEEENS5_IJNS4_10UnderscoreES10_S10_EEEEENS4_13SM90_TMA_LOADENS4_14ComposedLayoutINS4_7SwizzleILi3ELi4ELi3EEENS4_18smem_ptr_flag_bitsILi8EEENSW_INS5_IJNSA_ILi8EEESG_EEENS5_IJSG_SB_EEEEEEEvNS4_8identityES13_S1D_vS1E_EENS_8epilogue10collective18CollectiveEpilogueINS1G_23Sm100TmaWarpSpecializedILi4ELi2ELi32ELb0ELb0EEEJSH_NS5_IJNSW_ISE_SB_EES1L_EEESI_SJ_SI_SJ_NS1G_6fusion15FusionCallbacksIS1K_NS1N_17LinearCombinationISI_fSI_fLNS_15FloatRoundStyleE2EEESH_S1M_JEEENS4_5SM1004TMEM4LOAD26SM100_TMEM_LOAD_16dp32b32xES13_NS14_INS15_ILi2ELi4ELi3EEES18_NSW_INS5_IJS19_SE_EEENS5_IJSE_SB_EEEEEEENS4_39AutoVectorizingCopyWithAssumedAlignmentILi128EEENS4_14SM90_TMA_STOREES21_S23_S23_EEEvvEEEEvNT_6ParamsE,"aw",@nobits
	.sectionflags	@""
	.align	16
	.zero		1024


//--------------------- .nv.shared.reserved.0     --------------------------
	.section	.nv.shared.reserved.0,"aw",@nobits
	.weak		__nv_reservedSMEM_offset_0_alias
	.size		__nv_reservedSMEM_offset_0_alias, 0, 64
	.other		__nv_reservedSMEM_offset_0_alias,@"STO_CUDA_RESERVED_SHARED STV_DEFAULT"
__nv_reservedSMEM_offset_0_alias:
	.zero		0
.nv.shared.reserved.0:
	.zero		64
	.weak		__nv_reservedSMEM_tcgen05_partition
	.type		__nv_reservedSMEM_tcgen05_partition,@object
	.size		__nv_reservedSMEM_tcgen05_partition,(.L_0 - __nv_reservedSMEM_tcgen05_partition)
__nv_reservedSMEM_tcgen05_partition:
	.zero		32
.L_0:


//--------------------- .nv.global                --------------------------
	.section	.nv.global,"aw",@nobits
.nv.global:
	.type		_ZN40_INTERNAL_5f2fd5ad_4_k_cu_30b050a6_271584cute1_E,@object
	.size		_ZN40_INTERNAL_5f2fd5ad_4_k_cu_30b050a6_271584cute1_E,(_ZN40_INTERNAL_5f2fd5ad_4_k_cu_30b050a6_271584cuda3std3__45__cpo6cbeginE - _ZN40_INTERNAL_5f2fd5ad_4_k_cu_30b050a6_271584cute1_E)
_ZN40_INTERNAL_5f2fd5ad_4_k_cu_30b050a6_271584cute1_E:
	.zero		1
	.type		_ZN40_INTERNAL_5f2fd5ad_4_k_cu_30b050a6_271584cuda3std3__45__cpo6cbeginE,@object
	.size		_ZN40_INTERNAL_5f2fd5ad_4_k_cu_30b050a6_271584cuda3std3__45__cpo6cbeginE,(_ZN40_INTERNAL_5f2fd5ad_4_k_cu_30b050a6_271584cuda3std3__48in_placeE - _ZN40_INTERNAL_5f2fd5ad_4_k_cu_30b050a6_271584cuda3std3__45__cpo6cbeginE)
_ZN40_INTERNAL_5f2fd5ad_4_k_cu_30b050a6_271584cuda3std3__45__cpo6cbeginE:
	.zero		1
	.type		_ZN40_INTERNAL_5f2fd5ad_4_k_cu_30b050a6_271584cuda3std3__48in_placeE,@object
	.size		_ZN40_INTERNAL_5f2fd5ad_4_k_cu_30b050a6_271584cuda3std3__48in_placeE,(_ZN40_INTERNAL_5f2fd5ad_4_k_cu_30b050a6_271584cuda3std6ranges3__45__cpo9iter_moveE - _ZN40_INTERNAL_5f2fd5ad_4_k_cu_30b050a6_271584cuda3std3__48in_placeE)
_ZN40_INTERNAL_5f2fd5ad_4_k_cu_30b050a6_271584cuda3std3__48in_placeE:
	.zero		1
	.type		_ZN40_INTERNAL_5f2fd5ad_4_k_cu_30b050a6_271584cuda3std6ranges3__45__cpo9iter_moveE,@object
	.size		_ZN40_INTERNAL_5f2fd5ad_4_k_cu_30b050a6_271584cuda3std6ranges3__45__cpo9iter_moveE,(_ZN40_INTERNAL_5f2fd5ad_4_k_cu_30b050a6_271584cuda3std3__45__cpo5beginE - _ZN40_INTERNAL_5f2fd5ad_4_k_cu_30b050a6_271584cuda3std6ranges3__45__cpo9iter_moveE)
_ZN40_INTERNAL_5f2fd5ad_4_k_cu_30b050a6_271584cuda3std6ranges3__45__cpo9iter_moveE:
	.zero		1
	.type		_ZN40_INTERNAL_5f2fd5ad_4_k_cu_30b050a6_271584cuda3std3__45__cpo5beginE,@object
	.size		_ZN40_INTERNAL_5f2fd5ad_4_k_cu_30b050a6_271584cuda3std3__45__cpo5beginE,(_ZN40_INTERNAL_5f2fd5ad_4_k_cu_30b050a6_271584cuda3std3__442_GLOBAL__N__5f2fd5ad_4_k_cu_30b050a6_271586ignoreE - _ZN40_INTERNAL_5f2fd5ad_4_k_cu_30b050a6_271584cuda3std3__45__cpo5beginE)
_ZN40_INTERNAL_5f2fd5ad_4_k_cu_30b050a6_271584cuda3std3__45__cpo5beginE:
	.zero		1
	.type		_ZN40_INTERNAL_5f2fd5ad_4_k_cu_30b050a6_271584cuda3std3__442_GLOBAL__N__5f2fd5ad_4_k_cu_30b050a6_271586ignoreE,@object
	.size		_ZN40_INTERNAL_5f2fd5ad_4_k_cu_30b050a6_271584cuda3std3__442_GLOBAL__N__5f2fd5ad_4_k_cu_30b050a6_271586ignoreE,(_ZN40_INTERNAL_5f2fd5ad_4_k_cu_30b050a6_271584cute7productE - _ZN40_INTERNAL_5f2fd5ad_4_k_cu_30b050a6_271584cuda3std3__442_GLOBAL__N__5f2fd5ad_4_k_cu_30b050a6_271586ignoreE)
_ZN40_INTERNAL_5f2fd5ad_4_k_cu_30b050a6_271584cuda3std3__442_GLOBAL__N__5f2fd5ad_4_k_cu_30b050a6_271586ignoreE:
	.zero		1
	.type		_ZN40_INTERNAL_5f2fd5ad_4_k_cu_30b050a6_271584cute7productE,@object
	.size		_ZN40_INTERNAL_5f2fd5ad_4_k_cu_30b050a6_271584cute7productE,(_ZN40_INTERNAL_5f2fd5ad_4_k_cu_30b050a6_271584cuda3std3__45__cpo3endE - _ZN40_INTERNAL_5f2fd5ad_4_k_cu_30b050a6_271584cute7productE)
_ZN40_INTERNAL_5f2fd5ad_4_k_cu_30b050a6_271584cute7productE:
	.zero		1
	.type		_ZN40_INTERNAL_5f2fd5ad_4_k_cu_30b050a6_271584cuda3std3__45__cpo3endE,@object
	.size		_ZN40_INTERNAL_5f2fd5ad_4_k_cu_30b050a6_271584cuda3std3__45__cpo3endE,(_ZN40_INTERNAL_5f2fd5ad_4_k_cu_30b050a6_271584cuda3std3__419piecewise_constructE - _ZN40_INTERNAL_5f2fd5ad_4_k_cu_30b050a6_271584cuda3std3__45__cpo3endE)
_ZN40_INTERNAL_5f2fd5ad_4_k_cu_30b050a6_271584cuda3std3__45__cpo3endE:
	.zero		1
	.type		_ZN40_INTERNAL_5f2fd5ad_4_k_cu_30b050a6_271584cuda3std3__419piecewise_constructE,@object
	.size		_ZN40_INTERNAL_5f2fd5ad_4_k_cu_30b050a6_271584cuda3std3__419piecewise_constructE,(_ZN40_INTERNAL_5f2fd5ad_4_k_cu_30b050a6_271584cuda3std3__45__cpo4cendE - _ZN40_INTERNAL_5f2fd5ad_4_k_cu_30b050a6_271584cuda3std3__419piecewise_constructE)
_ZN40_INTERNAL_5f2fd5ad_4_k_cu_30b050a6_271584cuda3std3__419piecewise_constructE:
	.zero		1
	.type		_ZN40_INTERNAL_5f2fd5ad_4_k_cu_30b050a6_271584cuda3std3__45__cpo4cendE,@object
	.size		_ZN40_INTERNAL_5f2fd5ad_4_k_cu_30b050a6_271584cuda3std3__45__cpo4cendE,(_ZN40_INTERNAL_5f2fd5ad_4_k_cu_30b050a6_271584cuda3std6ranges3__45__cpo4swapE - _ZN40_INTERNAL_5f2fd5ad_4_k_cu_30b050a6_271584cuda3std3__45__cpo4cendE)
_ZN40_INTERNAL_5f2fd5ad_4_k_cu_30b050a6_271584cuda3std3__45__cpo4cendE:
	.zero		1
	.type		_ZN40_INTERNAL_5f2fd5ad_4_k_cu_30b050a6_271584cuda3std6ranges3__45__cpo4swapE,@object
	.size		_ZN40_INTERNAL_5f2fd5ad_4_k_cu_30b050a6_271584cuda3std6ranges3__45__cpo4swapE,(.L_11 - _ZN40_INTERNAL_5f2fd5ad_4_k_cu_30b050a6_271584cuda3std6ranges3__45__cpo4swapE)
_ZN40_INTERNAL_5f2fd5ad_4_k_cu_30b050a6_271584cuda3std6ranges3__45__cpo4swapE:
	.zero		1
.L_11:


//--------------------- .nv.constant0._ZN7cutlass13device_kernelINS_4gemm6kernel13GemmUniversalIN4cute5tupleIJiiiiEEENS1_10collective13CollectiveMmaINS1_35MainloopSm100TmaUmmaWarpSpecializedILi5ELi2ELi4ENS5_IJNS4_1CILi1EEESB_SB_EEEEENS5_IJNSA_ILi64EEENSA_ILi256EEENSA_ILi128EEEEEENS_12float_e4m3_tENS5_IJlSB_lEEESI_SJ_NS4_8TiledMMAINS4_8MMA_AtomIJNS4_10MMA_TraitsINS4_19SM100_MMA_F8F6F4_SSEJSI_SI_fSE_SF_NS4_17integral_constantINS4_4UMMA5MajorELSQ_0EEESR_NSO_INSP_7ScaleInELSS_0EEEST_EEEEEENS4_6LayoutISC_NS5_IJNSA_ILi0EEESX_SX_EEEEENS5_IJNS4_10UnderscoreES10_S10_EEEEENS4_13SM90_TMA_LOADENS4_14ComposedLayoutINS4_7SwizzleILi3ELi4ELi3EEENS4_18smem_ptr_flag_bitsILi8EEENSW_INS5_IJNSA_ILi8EEESG_EEENS5_IJSG_SB_EEEEEEEvNS4_8identityES13_S1D_vS1E_EENS_8epilogue10collective18CollectiveEpilogueINS1G_23Sm100TmaWarpSpecializedILi4ELi2ELi32ELb0ELb0EEEJSH_NS5_IJNSW_ISE_SB_EES1L_EEESI_SJ_SI_SJ_NS1G_6fusion15FusionCallbacksIS1K_NS1N_17LinearCombinationISI_fSI_fLNS_15FloatRoundStyleE2EEESH_S1M_JEEENS4_5SM1004TMEM4LOAD26SM100_TMEM_LOAD_16dp32b32xES13_NS14_INS15_ILi2ELi4ELi3EEES18_NSW_INS5_IJS19_SE_EEENS5_IJSE_SB_EEEEEEENS4_39AutoVectorizingCopyWithAssumedAlignmentILi128EEENS4_14SM90_TMA_STOREES21_S23_S23_EEEvvEEEEvNT_6ParamsE --------------------------
	.section	.nv.constant0._ZN7cutlass13device_kernelINS_4gemm6kernel13GemmUniversalIN4cute5tupleIJiiiiEEENS1_10collective13CollectiveMmaINS1_35MainloopSm100TmaUmmaWarpSpecializedILi5ELi2ELi4ENS5_IJNS4_1CILi1EEESB_SB_EEEEENS5_IJNSA_ILi64EEENSA_ILi256EEENSA_ILi128EEEEEENS_12float_e4m3_tENS5_IJlSB_lEEESI_SJ_NS4_8TiledMMAINS4_8MMA_AtomIJNS4_10MMA_TraitsINS4_19SM100_MMA_F8F6F4_SSEJSI_SI_fSE_SF_NS4_17integral_constantINS4_4UMMA5MajorELSQ_0EEESR_NSO_INSP_7ScaleInELSS_0EEEST_EEEEEENS4_6LayoutISC_NS5_IJNSA_ILi0EEESX_SX_EEEEENS5_IJNS4_10UnderscoreES10_S10_EEEEENS4_13SM90_TMA_LOADENS4_14ComposedLayoutINS4_7SwizzleILi3ELi4ELi3EEENS4_18smem_ptr_flag_bitsILi8EEENSW_INS5_IJNSA_ILi8EEESG_EEENS5_IJSG_SB_EEEEEEEvNS4_8identityES13_S1D_vS1E_EENS_8epilogue10collective18CollectiveEpilogueINS1G_23Sm100TmaWarpSpecializedILi4ELi2ELi32ELb0ELb0EEEJSH_NS5_IJNSW_ISE_SB_EES1L_EEESI_SJ_SI_SJ_NS1G_6fusion15FusionCallbacksIS1K_NS1N_17LinearCombinationISI_fSI_fLNS_15FloatRoundStyleE2EEESH_S1M_JEEENS4_5SM1004TMEM4LOAD26SM100_TMEM_LOAD_16dp32b32xES13_NS14_INS15_ILi2ELi4ELi3EEES18_NSW_INS5_IJS19_SE_EEENS5_IJSE_SB_EEEEEEENS4_39AutoVectorizingCopyWithAssumedAlignmentILi128EEENS4_14SM90_TMA_STOREES21_S23_S23_EEEvvEEEEvNT_6ParamsE,"a",@progbits
	.sectionflags	@""
	.align	4
.nv.constant0._ZN7cutlass13device_kernelINS_4gemm6kernel13GemmUniversalIN4cute5tupleIJiiiiEEENS1_10collective13CollectiveMmaINS1_35MainloopSm100TmaUmmaWarpSpecializedILi5ELi2ELi4ENS5_IJNS4_1CILi1EEESB_SB_EEEEENS5_IJNSA_ILi64EEENSA_ILi256EEENSA_ILi128EEEEEENS_12float_e4m3_tENS5_IJlSB_lEEESI_SJ_NS4_8TiledMMAINS4_8MMA_AtomIJNS4_10MMA_TraitsINS4_19SM100_MMA_F8F6F4_SSEJSI_SI_fSE_SF_NS4_17integral_constantINS4_4UMMA5MajorELSQ_0EEESR_NSO_INSP_7ScaleInELSS_0EEEST_EEEEEENS4_6LayoutISC_NS5_IJNSA_ILi0EEESX_SX_EEEEENS5_IJNS4_10UnderscoreES10_S10_EEEEENS4_13SM90_TMA_LOADENS4_14ComposedLayoutINS4_7SwizzleILi3ELi4ELi3EEENS4_18smem_ptr_flag_bitsILi8EEENSW_INS5_IJNSA_ILi8EEESG_EEENS5_IJSG_SB_EEEEEEEvNS4_8identityES13_S1D_vS1E_EENS_8epilogue10collective18CollectiveEpilogueINS1G_23Sm100TmaWarpSpecializedILi4ELi2ELi32ELb0ELb0EEEJSH_NS5_IJNSW_ISE_SB_EES1L_EEESI_SJ_SI_SJ_NS1G_6fusion15FusionCallbacksIS1K_NS1N_17LinearCombinationISI_fSI_fLNS_15FloatRoundStyleE2EEESH_S1M_JEEENS4_5SM1004TMEM4LOAD26SM100_TMEM_LOAD_16dp32b32xES13_NS14_INS15_ILi2ELi4ELi3EEES18_NSW_INS5_IJS19_SE_EEENS5_IJSE_SB_EEEEEEENS4_39AutoVectorizingCopyWithAssumedAlignmentILi128EEENS4_14SM90_TMA_STOREES21_S23_S23_EEEvvEEEEvNT_6ParamsE:
	.zero		2944


//--------------------- SYMBOLS --------------------------

	.type		.nv.reservedSmem.offset0,@object
	.size		.nv.reservedSmem.offset0,0x4
	.type		.nv.reservedSmem.cap,@object
	.size		.nv.reservedSmem.cap,0x4
	.type		__assertfail,@function
